	.target	sm_103a

	.elftype	@"ET_EXEC"


//--------------------- .note.nv.tkinfo           --------------------------
	.section	.note.nv.tkinfo,"",@"SHT_NOTE"
	.sectionflags	@"SHF_NOTE_NV_TKINFO"
	.tkinfo
        /*0018*/ 	.word	0x00000002
        /*0030*/ 	.string	""
        /*0030*/ 	.string	"ptxas"
        /*0030*/ 	.string	"Cuda compilation tools, release 13.0, V13.0.88"
        /*0030*/ 	.string	"Build cuda_13.0.r13.0/compiler.36424714_0"
        /*0030*/ 	.string	"-arch sm_103a -m 64 "



//--------------------- .note.nv.cuinfo           --------------------------
	.section	.note.nv.cuinfo,"",@"SHT_NOTE"
	.sectionflags	@"SHF_NOTE_NV_CUINFO"
        /*0018*/ 	.short	0x0002
        /*001a*/ 	.short	0x0067
        /*001c*/ 	.short	0x0082
	.zero		2


//--------------------- .nv.info                  --------------------------
	.section	.nv.info,"",@"SHT_CUDA_INFO"
	.align	4


	//----- nvinfo : EIATTR_REGCOUNT
	.align		4
        /*0000*/ 	.byte	0x04, 0x2f
        /*0002*/ 	.short	(.L_12 - .L_11)
	.align		4
.L_11:
        /*0004*/ 	.word	index@(_ZN7cutlass13device_kernelIN5flash19enable_sm80_to_sm89INS1_16FlashAttnFwdSm80INS1_25CollectiveMainloopFwdSm80ILi8ELi1ELb0EN4cute5tupleIJNS5_1CILi128EEENS7_ILi48EEENS7_ILi256EEEEEELi256ENS_6half_tEfNS_4arch4Sm80ELb1ELb0ELb1ELb1ELb1ELb1ELb1ELb0EEENS1_21CollectiveEpilogueFwdINS6_IJS8_SA_S9_EEENS6_IJNS7_ILi1EEESI_SI_EEESC_SE_Li256ELb1ELb1ELb0ELb0EEENS1_19SingleTileSchedulerILb1ELb0ELb1ELi128EEEEEEEEEvNT_6ParamsE)
        /*0008*/ 	.word	0x00000004


	//----- nvinfo : EIATTR_FRAME_SIZE
	.align		4
.L_12:
        /*000c*/ 	.byte	0x04, 0x11
        /*000e*/ 	.short	(.L_14 - .L_13)
	.align		4
.L_13:
        /*0010*/ 	.word	index@(_ZN7cutlass13device_kernelIN5flash19enable_sm80_to_sm89INS1_16FlashAttnFwdSm80INS1_25CollectiveMainloopFwdSm80ILi8ELi1ELb0EN4cute5tupleIJNS5_1CILi128EEENS7_ILi48EEENS7_ILi256EEEEEELi256ENS_6half_tEfNS_4arch4Sm80ELb1ELb0ELb1ELb1ELb1ELb1ELb1ELb0EEENS1_21CollectiveEpilogueFwdINS6_IJS8_SA_S9_EEENS6_IJNS7_ILi1EEESI_SI_EEESC_SE_Li256ELb1ELb1ELb0ELb0EEENS1_19SingleTileSchedulerILb1ELb0ELb1ELi128EEEEEEEEEvNT_6ParamsE)
        /*0014*/ 	.word	0x00000000


	//----- nvinfo : EIATTR_REGCOUNT
	.align		4
.L_14:
        /*0018*/ 	.byte	0x04, 0x2f
        /*001a*/ 	.short	(.L_16 - .L_15)
	.align		4
.L_15:
        /*001c*/ 	.word	index@(_ZN7cutlass13device_kernelIN5flash19enable_sm80_to_sm89INS1_16FlashAttnFwdSm80INS1_25CollectiveMainloopFwdSm80ILi8ELi1ELb0EN4cute5tupleIJNS5_1CILi128EEENS7_ILi96EEENS7_ILi256EEEEEELi256ENS_6half_tEfNS_4arch4Sm80ELb1ELb0ELb1ELb1ELb1ELb0ELb1ELb0EEENS1_21CollectiveEpilogueFwdINS6_IJS8_SA_S9_EEENS6_IJNS7_ILi1EEESI_SI_EEESC_SE_Li256ELb1ELb1ELb0ELb0EEENS1_19SingleTileSchedulerILb1ELb0ELb1ELi128EEEEEEEEEvNT_6ParamsE)
        /*0020*/ 	.word	0x00000004


	//----- nvinfo : EIATTR_FRAME_SIZE
	.align		4
.L_16:
        /*0024*/ 	.byte	0x04, 0x11
        /*0026*/ 	.short	(.L_18 - .L_17)
	.align		4
.L_17:
        /*0028*/ 	.word	index@(_ZN7cutlass13device_kernelIN5flash19enable_sm80_to_sm89INS1_16FlashAttnFwdSm80INS1_25CollectiveMainloopFwdSm80ILi8ELi1ELb0EN4cute5tupleIJNS5_1CILi128EEENS7_ILi96EEENS7_ILi256EEEEEELi256ENS_6half_tEfNS_4arch4Sm80ELb1ELb0ELb1ELb1ELb1ELb0ELb1ELb0EEENS1_21CollectiveEpilogueFwdINS6_IJS8_SA_S9_EEENS6_IJNS7_ILi1EEESI_SI_EEESC_SE_Li256ELb1ELb1ELb0ELb0EEENS1_19SingleTileSchedulerILb1ELb0ELb1ELi128EEEEEEEEEvNT_6ParamsE)
        /*002c*/ 	.word	0x00000000


	//----- nvinfo : EIATTR_REGCOUNT
	.align		4
.L_18:
        /*0030*/ 	.byte	0x04, 0x2f
        /*0032*/ 	.short	(.L_20 - .L_19)
	.align		4
.L_19:
        /*0034*/ 	.word	index@(_ZN7cutlass13device_kernelIN5flash19enable_sm80_to_sm89INS1_16FlashAttnFwdSm80INS1_25CollectiveMainloopFwdSm80ILi8ELi1ELb0EN4cute5tupleIJNS5_1CILi128EEENS7_ILi96EEENS7_ILi256EEEEEELi256ENS_6half_tEfNS_4arch4Sm80ELb1ELb0ELb1ELb0ELb1ELb0ELb1ELb0EEENS1_21CollectiveEpilogueFwdINS6_IJS8_SA_S9_EEENS6_IJNS7_ILi1EEESI_SI_EEESC_SE_Li256ELb0ELb1ELb0ELb0EEENS1_30DynamicPersistentTileSchedulerILi256ELi256ELb0ELb1ELb0EEEEEEEEEvNT_6ParamsE)
        /*0038*/ 	.word	0x00000004


	//----- nvinfo : EIATTR_FRAME_SIZE
	.align		4
.L_20:
        /*003c*/ 	.byte	0x04, 0x11
        /*003e*/ 	.short	(.L_22 - .L_21)
	.align		4
.L_21:
        /*0040*/ 	.word	index@(_ZN7cutlass13device_kernelIN5flash19enable_sm80_to_sm89INS1_16FlashAttnFwdSm80INS1_25CollectiveMainloopFwdSm80ILi8ELi1ELb0EN4cute5tupleIJNS5_1CILi128EEENS7_ILi96EEENS7_ILi256EEEEEELi256ENS_6half_tEfNS_4arch4Sm80ELb1ELb0ELb1ELb0ELb1ELb0ELb1ELb0EEENS1_21CollectiveEpilogueFwdINS6_IJS8_SA_S9_EEENS6_IJNS7_ILi1EEESI_SI_EEESC_SE_Li256ELb0ELb1ELb0ELb0EEENS1_30DynamicPersistentTileSchedulerILi256ELi256ELb0ELb1ELb0EEEEEEEEEvNT_6ParamsE)
        /*0044*/ 	.word	0x00000000


	//----- nvinfo : EIATTR_REGCOUNT
	.align		4
.L_22:
        /*0048*/ 	.byte	0x04, 0x2f
        /*004a*/ 	.short	(.L_24 - .L_23)
	.align		4
.L_23:
        /*004c*/ 	.word	index@(_ZN7cutlass13device_kernelIN5flash19enable_sm80_to_sm89INS1_16FlashAttnFwdSm80INS1_25CollectiveMainloopFwdSm80ILi8ELi1ELb0EN4cute5tupleIJNS5_1CILi128EEENS7_ILi48EEENS7_ILi256EEEEEELi256ENS_6half_tEfNS_4arch4Sm80ELb0ELb1ELb1ELb1ELb1ELb1ELb1ELb0EEENS1_21CollectiveEpilogueFwdINS6_IJS8_SA_S9_EEENS6_IJNS7_ILi1EEESI_SI_EEESC_SE_Li256ELb1ELb1ELb0ELb0EEENS1_19SingleTileSchedulerILb1ELb0ELb1ELi128EEEEEEEEEvNT_6ParamsE)
        /*0050*/ 	.word	0x00000004


	//----- nvinfo : EIATTR_FRAME_SIZE
	.align		4
.L_24:
        /*0054*/ 	.byte	0x04, 0x11
        /*0056*/ 	.short	(.L_26 - .L_25)
	.align		4
.L_25:
        /*0058*/ 	.word	index@(_ZN7cutlass13device_kernelIN5flash19enable_sm80_to_sm89INS1_16FlashAttnFwdSm80INS1_25CollectiveMainloopFwdSm80ILi8ELi1ELb0EN4cute5tupleIJNS5_1CILi128EEENS7_ILi48EEENS7_ILi256EEEEEELi256ENS_6half_tEfNS_4arch4Sm80ELb0ELb1ELb1ELb1ELb1ELb1ELb1ELb0EEENS1_21CollectiveEpilogueFwdINS6_IJS8_SA_S9_EEENS6_IJNS7_ILi1EEESI_SI_EEESC_SE_Li256ELb1ELb1ELb0ELb0EEENS1_19SingleTileSchedulerILb1ELb0ELb1ELi128EEEEEEEEEvNT_6ParamsE)
        /*005c*/ 	.word	0x00000000


	//----- nvinfo : EIATTR_REGCOUNT
	.align		4
.L_26:
        /*0060*/ 	.byte	0x04, 0x2f
        /*0062*/ 	.short	(.L_28 - .L_27)
	.align		4
.L_27:
        /*0064*/ 	.word	index@(_ZN7cutlass13device_kernelIN5flash19enable_sm80_to_sm89INS1_16FlashAttnFwdSm80INS1_25CollectiveMainloopFwdSm80ILi8ELi1ELb0EN4cute5tupleIJNS5_1CILi128EEENS7_ILi64EEENS7_ILi256EEEEEELi256ENS_6half_tEfNS_4arch4Sm80ELb0ELb1ELb1ELb1ELb1ELb0ELb1ELb0EEENS1_21CollectiveEpilogueFwdINS6_IJS8_SA_S9_EEENS6_IJNS7_ILi1EEESI_SI_EEESC_SE_Li256ELb1ELb1ELb0ELb0EEENS1_19SingleTileSchedulerILb1ELb0ELb1ELi128EEEEEEEEEvNT_6ParamsE)
        /*0068*/ 	.word	0x00000004


	//----- nvinfo : EIATTR_FRAME_SIZE
	.align		4
.L_28:
        /*006c*/ 	.byte	0x04, 0x11
        /*006e*/ 	.short	(.L_30 - .L_29)
	.align		4
.L_29:
        /*0070*/ 	.word	index@(_ZN7cutlass13device_kernelIN5flash19enable_sm80_to_sm89INS1_16FlashAttnFwdSm80INS1_25CollectiveMainloopFwdSm80ILi8ELi1ELb0EN4cute5tupleIJNS5_1CILi128EEENS7_ILi64EEENS7_ILi256EEEEEELi256ENS_6half_tEfNS_4arch4Sm80ELb0ELb1ELb1ELb1ELb1ELb0ELb1ELb0EEENS1_21CollectiveEpilogueFwdINS6_IJS8_SA_S9_EEENS6_IJNS7_ILi1EEESI_SI_EEESC_SE_Li256ELb1ELb1ELb0ELb0EEENS1_19SingleTileSchedulerILb1ELb0ELb1ELi128EEEEEEEEEvNT_6ParamsE)
        /*0074*/ 	.word	0x00000000


	//----- nvinfo : EIATTR_REGCOUNT
	.align		4
.L_30:
        /*0078*/ 	.byte	0x04, 0x2f
        /*007a*/ 	.short	(.L_32 - .L_31)
	.align		4
.L_31:
        /*007c*/ 	.word	index@(_ZN7cutlass13device_kernelIN5flash19enable_sm80_to_sm89INS1_16FlashAttnFwdSm80INS1_25CollectiveMainloopFwdSm80ILi8ELi1ELb0EN4cute5tupleIJNS5_1CILi128EEENS7_ILi64EEENS7_ILi256EEEEEELi256ENS_6half_tEfNS_4arch4Sm80ELb0ELb1ELb1ELb0ELb1ELb0ELb1ELb0EEENS1_21CollectiveEpilogueFwdINS6_IJS8_SA_S9_EEENS6_IJNS7_ILi1EEESI_SI_EEESC_SE_Li256ELb0ELb1ELb0ELb0EEENS1_19SingleTileSchedulerILb0ELb0ELb1ELi128EEEEEEEEEvNT_6ParamsE)
        /*0080*/ 	.word	0x00000004


	//----- nvinfo : EIATTR_FRAME_SIZE
	.align		4
.L_32:
        /*0084*/ 	.byte	0x04, 0x11
        /*0086*/ 	.short	(.L_34 - .L_33)
	.align		4
.L_33:
        /*0088*/ 	.word	index@(_ZN7cutlass13device_kernelIN5flash19enable_sm80_to_sm89INS1_16FlashAttnFwdSm80INS1_25CollectiveMainloopFwdSm80ILi8ELi1ELb0EN4cute5tupleIJNS5_1CILi128EEENS7_ILi64EEENS7_ILi256EEEEEELi256ENS_6half_tEfNS_4arch4Sm80ELb0ELb1ELb1ELb0ELb1ELb0ELb1ELb0EEENS1_21CollectiveEpilogueFwdINS6_IJS8_SA_S9_EEENS6_IJNS7_ILi1EEESI_SI_EEESC_SE_Li256ELb0ELb1ELb0ELb0EEENS1_19SingleTileSchedulerILb0ELb0ELb1ELi128EEEEEEEEEvNT_6ParamsE)
        /*008c*/ 	.word	0x00000000


	//----- nvinfo : EIATTR_REGCOUNT
	.align		4
.L_34:
        /*0090*/ 	.byte	0x04, 0x2f
        /*0092*/ 	.short	(.L_36 - .L_35)
	.align		4
.L_35:
        /*0094*/ 	.word	index@(_ZN7cutlass13device_kernelIN5flash19enable_sm80_to_sm89INS1_16FlashAttnFwdSm80INS1_25CollectiveMainloopFwdSm80ILi8ELi1ELb0EN4cute5tupleIJNS5_1CILi128EEENS7_ILi48EEENS7_ILi256EEEEEELi256ENS_6half_tEfNS_4arch4Sm80ELb0ELb0ELb1ELb1ELb1ELb1ELb1ELb0EEENS1_21CollectiveEpilogueFwdINS6_IJS8_SA_S9_EEENS6_IJNS7_ILi1EEESI_SI_EEESC_SE_Li256ELb1ELb1ELb0ELb0EEENS1_19SingleTileSchedulerILb1ELb0ELb1ELi128EEEEEEEEEvNT_6ParamsE)
        /*0098*/ 	.word	0x00000004


	//----- nvinfo : EIATTR_FRAME_SIZE
	.align		4
.L_36:
        /*009c*/ 	.byte	0x04, 0x11
        /*009e*/ 	.short	(.L_38 - .L_37)
	.align		4
.L_37:
        /*00a0*/ 	.word	index@(_ZN7cutlass13device_kernelIN5flash19enable_sm80_to_sm89INS1_16FlashAttnFwdSm80INS1_25CollectiveMainloopFwdSm80ILi8ELi1ELb0EN4cute5tupleIJNS5_1CILi128EEENS7_ILi48EEENS7_ILi256EEEEEELi256ENS_6half_tEfNS_4arch4Sm80ELb0ELb0ELb1ELb1ELb1ELb1ELb1ELb0EEENS1_21CollectiveEpilogueFwdINS6_IJS8_SA_S9_EEENS6_IJNS7_ILi1EEESI_SI_EEESC_SE_Li256ELb1ELb1ELb0ELb0EEENS1_19SingleTileSchedulerILb1ELb0ELb1ELi128EEEEEEEEEvNT_6ParamsE)
        /*00a4*/ 	.word	0x00000000


	//----- nvinfo : EIATTR_REGCOUNT
	.align		4
.L_38:
        /*00a8*/ 	.byte	0x04, 0x2f
        /*00aa*/ 	.short	(.L_40 - .L_39)
	.align		4
.L_39:
        /*00ac*/ 	.word	index@(_ZN7cutlass13device_kernelIN5flash19enable_sm80_to_sm89INS1_16FlashAttnFwdSm80INS1_25CollectiveMainloopFwdSm80ILi8ELi1ELb0EN4cute5tupleIJNS5_1CILi128EEENS7_ILi96EEENS7_ILi256EEEEEELi256ENS_6half_tEfNS_4arch4Sm80ELb0ELb0ELb1ELb1ELb1ELb0ELb1ELb0EEENS1_21CollectiveEpilogueFwdINS6_IJS8_SA_S9_EEENS6_IJNS7_ILi1EEESI_SI_EEESC_SE_Li256ELb1ELb1ELb0ELb0EEENS1_19SingleTileSchedulerILb1ELb0ELb1ELi128EEEEEEEEEvNT_6ParamsE)
        /*00b0*/ 	.word	0x00000004


	//----- nvinfo : EIATTR_FRAME_SIZE
	.align		4
.L_40:
        /*00b4*/ 	.byte	0x04, 0x11
        /*00b6*/ 	.short	(.L_42 - .L_41)
	.align		4
.L_41:
        /*00b8*/ 	.word	index@(_ZN7cutlass13device_kernelIN5flash19enable_sm80_to_sm89INS1_16FlashAttnFwdSm80INS1_25CollectiveMainloopFwdSm80ILi8ELi1ELb0EN4cute5tupleIJNS5_1CILi128EEENS7_ILi96EEENS7_ILi256EEEEEELi256ENS_6half_tEfNS_4arch4Sm80ELb0ELb0ELb1ELb1ELb1ELb0ELb1ELb0EEENS1_21CollectiveEpilogueFwdINS6_IJS8_SA_S9_EEENS6_IJNS7_ILi1EEESI_SI_EEESC_SE_Li256ELb1ELb1ELb0ELb0EEENS1_19SingleTileSchedulerILb1ELb0ELb1ELi128EEEEEEEEEvNT_6ParamsE)
        /*00bc*/ 	.word	0x00000000


	//----- nvinfo : EIATTR_REGCOUNT
	.align		4
.L_42:
        /*00c0*/ 	.byte	0x04, 0x2f
        /*00c2*/ 	.short	(.L_44 - .L_43)
	.align		4
.L_43:
        /*00c4*/ 	.word	index@(_ZN7cutlass13device_kernelIN5flash19enable_sm80_to_sm89INS1_16FlashAttnFwdSm80INS1_25CollectiveMainloopFwdSm80ILi8ELi1ELb0EN4cute5tupleIJNS5_1CILi128EEENS7_ILi96EEENS7_ILi256EEEEEELi256ENS_6half_tEfNS_4arch4Sm80ELb0ELb0ELb1ELb0ELb1ELb0ELb1ELb0EEENS1_21CollectiveEpilogueFwdINS6_IJS8_SA_S9_EEENS6_IJNS7_ILi1EEESI_SI_EEESC_SE_Li256ELb0ELb1ELb0ELb0EEENS1_19SingleTileSchedulerILb0ELb0ELb1ELi128EEEEEEEEEvNT_6ParamsE)
        /*00c8*/ 	.word	0x00000004


	//----- nvinfo : EIATTR_FRAME_SIZE
	.align		4
.L_44:
        /*00cc*/ 	.byte	0x04, 0x11
        /*00ce*/ 	.short	(.L_46 - .L_45)
	.align		4
.L_45:
        /*00d0*/ 	.word	index@(_ZN7cutlass13device_kernelIN5flash19enable_sm80_to_sm89INS1_16FlashAttnFwdSm80INS1_25CollectiveMainloopFwdSm80ILi8ELi1ELb0EN4cute5tupleIJNS5_1CILi128EEENS7_ILi96EEENS7_ILi256EEEEEELi256ENS_6half_tEfNS_4arch4Sm80ELb0ELb0ELb1ELb0ELb1ELb0ELb1ELb0EEENS1_21CollectiveEpilogueFwdINS6_IJS8_SA_S9_EEENS6_IJNS7_ILi1EEESI_SI_EEESC_SE_Li256ELb0ELb1ELb0ELb0EEENS1_19SingleTileSchedulerILb0ELb0ELb1ELi128EEEEEEEEEvNT_6ParamsE)
        /*00d4*/ 	.word	0x00000000


	//----- nvinfo : EIATTR_REGCOUNT
	.align		4
.L_46:
        /*00d8*/ 	.byte	0x04, 0x2f
        /*00da*/ 	.short	(.L_48 - .L_47)
	.align		4
.L_47:
        /*00dc*/ 	.word	index@(_ZN7cutlass13device_kernelIN5flash19enable_sm80_to_sm89INS1_16FlashAttnFwdSm80INS1_25CollectiveMainloopFwdSm80ILi8ELi1ELb0EN4cute5tupleIJNS5_1CILi128EEENS7_ILi32EEENS7_ILi256EEEEEELi256ENS_6half_tEfNS_4arch4Sm80ELb1ELb0ELb1ELb1ELb1ELb1ELb1ELb0EEENS1_21CollectiveEpilogueFwdINS6_IJS8_SA_S9_EEENS6_IJNS7_ILi1EEESI_SI_EEESC_SE_Li256ELb1ELb1ELb0ELb0EEENS1_19SingleTileSchedulerILb1ELb0ELb1ELi128EEEEEEEEEvNT_6ParamsE)
        /*00e0*/ 	.word	0x00000004


	//----- nvinfo : EIATTR_FRAME_SIZE
	.align		4
.L_48:
        /*00e4*/ 	.byte	0x04, 0x11
        /*00e6*/ 	.short	(.L_50 - .L_49)
	.align		4
.L_49:
        /*00e8*/ 	.word	index@(_ZN7cutlass13device_kernelIN5flash19enable_sm80_to_sm89INS1_16FlashAttnFwdSm80INS1_25CollectiveMainloopFwdSm80ILi8ELi1ELb0EN4cute5tupleIJNS5_1CILi128EEENS7_ILi32EEENS7_ILi256EEEEEELi256ENS_6half_tEfNS_4arch4Sm80ELb1ELb0ELb1ELb1ELb1ELb1ELb1ELb0EEENS1_21CollectiveEpilogueFwdINS6_IJS8_SA_S9_EEENS6_IJNS7_ILi1EEESI_SI_EEESC_SE_Li256ELb1ELb1ELb0ELb0EEENS1_19SingleTileSchedulerILb1ELb0ELb1ELi128EEEEEEEEEvNT_6ParamsE)
        /*00ec*/ 	.word	0x00000000


	//----- nvinfo : EIATTR_REGCOUNT
	.align		4
.L_50:
        /*00f0*/ 	.byte	0x04, 0x2f
        /*00f2*/ 	.short	(.L_52 - .L_51)
	.align		4
.L_51:
        /*00f4*/ 	.word	index@(_ZN7cutlass13device_kernelIN5flash19enable_sm80_to_sm89INS1_16FlashAttnFwdSm80INS1_25CollectiveMainloopFwdSm80ILi8ELi1ELb1EN4cute5tupleIJNS5_1CILi128EEENS7_ILi64EEENS7_ILi256EEEEEELi256ENS_6half_tEfNS_4arch4Sm80ELb1ELb0ELb1ELb1ELb1ELb0ELb1ELb0EEENS1_21CollectiveEpilogueFwdINS6_IJS8_SA_S9_EEENS6_IJNS7_ILi1EEESI_SI_EEESC_SE_Li256ELb1ELb1ELb0ELb0EEENS1_19SingleTileSchedulerILb1ELb0ELb1ELi128EEEEEEEEEvNT_6ParamsE)
        /*00f8*/ 	.word	0x00000004


	//----- nvinfo : EIATTR_FRAME_SIZE
	.align		4
.L_52:
        /*00fc*/ 	.byte	0x04, 0x11
        /*00fe*/ 	.short	(.L_54 - .L_53)
	.align		4
.L_53:
        /*0100*/ 	.word	index@(_ZN7cutlass13device_kernelIN5flash19enable_sm80_to_sm89INS1_16FlashAttnFwdSm80INS1_25CollectiveMainloopFwdSm80ILi8ELi1ELb1EN4cute5tupleIJNS5_1CILi128EEENS7_ILi64EEENS7_ILi256EEEEEELi256ENS_6half_tEfNS_4arch4Sm80ELb1ELb0ELb1ELb1ELb1ELb0ELb1ELb0EEENS1_21CollectiveEpilogueFwdINS6_IJS8_SA_S9_EEENS6_IJNS7_ILi1EEESI_SI_EEESC_SE_Li256ELb1ELb1ELb0ELb0EEENS1_19SingleTileSchedulerILb1ELb0ELb1ELi128EEEEEEEEEvNT_6ParamsE)
        /*0104*/ 	.word	0x00000000


	//----- nvinfo : EIATTR_REGCOUNT
	.align		4
.L_54:
        /*0108*/ 	.byte	0x04, 0x2f
        /*010a*/ 	.short	(.L_56 - .L_55)
	.align		4
.L_55:
        /*010c*/ 	.word	index@(_ZN7cutlass13device_kernelIN5flash19enable_sm80_to_sm89INS1_16FlashAttnFwdSm80INS1_25CollectiveMainloopFwdSm80ILi8ELi1ELb1EN4cute5tupleIJNS5_1CILi128EEENS7_ILi64EEENS7_ILi256EEEEEELi256ENS_6half_tEfNS_4arch4Sm80ELb1ELb0ELb1ELb0ELb1ELb0ELb1ELb0EEENS1_21CollectiveEpilogueFwdINS6_IJS8_SA_S9_EEENS6_IJNS7_ILi1EEESI_SI_EEESC_SE_Li256ELb0ELb1ELb0ELb0EEENS1_30DynamicPersistentTileSchedulerILi256ELi256ELb0ELb1ELb0EEEEEEEEEvNT_6ParamsE)
        /*0110*/ 	.word	0x00000004


	//----- nvinfo : EIATTR_FRAME_SIZE
	.align		4
.L_56:
        /*0114*/ 	.byte	0x04, 0x11
        /*0116*/ 	.short	(.L_58 - .L_57)
	.align		4
.L_57:
        /*0118*/ 	.word	index@(_ZN7cutlass13device_kernelIN5flash19enable_sm80_to_sm89INS1_16FlashAttnFwdSm80INS1_25CollectiveMainloopFwdSm80ILi8ELi1ELb1EN4cute5tupleIJNS5_1CILi128EEENS7_ILi64EEENS7_ILi256EEEEEELi256ENS_6half_tEfNS_4arch4Sm80ELb1ELb0ELb1ELb0ELb1ELb0ELb1ELb0EEENS1_21CollectiveEpilogueFwdINS6_IJS8_SA_S9_EEENS6_IJNS7_ILi1EEESI_SI_EEESC_SE_Li256ELb0ELb1ELb0ELb0EEENS1_30DynamicPersistentTileSchedulerILi256ELi256ELb0ELb1ELb0EEEEEEEEEvNT_6ParamsE)
        /*011c*/ 	.word	0x00000000


	//----- nvinfo : EIATTR_REGCOUNT
	.align		4
.L_58:
        /*0120*/ 	.byte	0x04, 0x2f
        /*0122*/ 	.short	(.L_60 - .L_59)
	.align		4
.L_59:
        /*0124*/ 	.word	index@(_ZN7cutlass13device_kernelIN5flash19enable_sm80_to_sm89INS1_16FlashAttnFwdSm80INS1_25CollectiveMainloopFwdSm80ILi8ELi1ELb0EN4cute5tupleIJNS5_1CILi128EEENS7_ILi32EEENS7_ILi256EEEEEELi256ENS_6half_tEfNS_4arch4Sm80ELb0ELb1ELb1ELb1ELb1ELb1ELb1ELb0EEENS1_21CollectiveEpilogueFwdINS6_IJS8_SA_S9_EEENS6_IJNS7_ILi1EEESI_SI_EEESC_SE_Li256ELb1ELb1ELb0ELb0EEENS1_19SingleTileSchedulerILb1ELb0ELb1ELi128EEEEEEEEEvNT_6ParamsE)
        /*0128*/ 	.word	0x00000004


	//----- nvinfo : EIATTR_FRAME_SIZE
	.align		4
.L_60:
        /*012c*/ 	.byte	0x04, 0x11
        /*012e*/ 	.short	(.L_62 - .L_61)
	.align		4
.L_61:
        /*0130*/ 	.word	index@(_ZN7cutlass13device_kernelIN5flash19enable_sm80_to_sm89INS1_16FlashAttnFwdSm80INS1_25CollectiveMainloopFwdSm80ILi8ELi1ELb0EN4cute5tupleIJNS5_1CILi128EEENS7_ILi32EEENS7_ILi256EEEEEELi256ENS_6half_tEfNS_4arch4Sm80ELb0ELb1ELb1ELb1ELb1ELb1ELb1ELb0EEENS1_21CollectiveEpilogueFwdINS6_IJS8_SA_S9_EEENS6_IJNS7_ILi1EEESI_SI_EEESC_SE_Li256ELb1ELb1ELb0ELb0EEENS1_19SingleTileSchedulerILb1ELb0ELb1ELi128EEEEEEEEEvNT_6ParamsE)
        /*0134*/ 	.word	0x00000000


	//----- nvinfo : EIATTR_REGCOUNT
	.align		4
.L_62:
        /*0138*/ 	.byte	0x04, 0x2f
        /*013a*/ 	.short	(.L_64 - .L_63)
	.align		4
.L_63:
        /*013c*/ 	.word	index@(_ZN7cutlass13device_kernelIN5flash19enable_sm80_to_sm89INS1_16FlashAttnFwdSm80INS1_25CollectiveMainloopFwdSm80ILi8ELi1ELb1EN4cute5tupleIJNS5_1CILi128EEENS7_ILi48EEENS7_ILi256EEEEEELi256ENS_6half_tEfNS_4arch4Sm80ELb0ELb1ELb1ELb1ELb1ELb0ELb1ELb0EEENS1_21CollectiveEpilogueFwdINS6_IJS8_SA_S9_EEENS6_IJNS7_ILi1EEESI_SI_EEESC_SE_Li256ELb1ELb1ELb0ELb0EEENS1_19SingleTileSchedulerILb1ELb0ELb1ELi128EEEEEEEEEvNT_6ParamsE)
        /*0140*/ 	.word	0x00000004


	//----- nvinfo : EIATTR_FRAME_SIZE
	.align		4
.L_64:
        /*0144*/ 	.byte	0x04, 0x11
        /*0146*/ 	.short	(.L_66 - .L_65)
	.align		4
.L_65:
        /*0148*/ 	.word	index@(_ZN7cutlass13device_kernelIN5flash19enable_sm80_to_sm89INS1_16FlashAttnFwdSm80INS1_25CollectiveMainloopFwdSm80ILi8ELi1ELb1EN4cute5tupleIJNS5_1CILi128EEENS7_ILi48EEENS7_ILi256EEEEEELi256ENS_6half_tEfNS_4arch4Sm80ELb0ELb1ELb1ELb1ELb1ELb0ELb1ELb0EEENS1_21CollectiveEpilogueFwdINS6_IJS8_SA_S9_EEENS6_IJNS7_ILi1EEESI_SI_EEESC_SE_Li256ELb1ELb1ELb0ELb0EEENS1_19SingleTileSchedulerILb1ELb0ELb1ELi128EEEEEEEEEvNT_6ParamsE)
        /*014c*/ 	.word	0x00000000


	//----- nvinfo : EIATTR_REGCOUNT
	.align		4
.L_66:
        /*0150*/ 	.byte	0x04, 0x2f
        /*0152*/ 	.short	(.L_68 - .L_67)
	.align		4
.L_67:
        /*0154*/ 	.word	index@(_ZN7cutlass13device_kernelIN5flash19enable_sm80_to_sm89INS1_16FlashAttnFwdSm80INS1_25CollectiveMainloopFwdSm80ILi8ELi1ELb1EN4cute5tupleIJNS5_1CILi128EEENS7_ILi48EEENS7_ILi256EEEEEELi256ENS_6half_tEfNS_4arch4Sm80ELb0ELb1ELb1ELb0ELb1ELb0ELb1ELb0EEENS1_21CollectiveEpilogueFwdINS6_IJS8_SA_S9_EEENS6_IJNS7_ILi1EEESI_SI_EEESC_SE_Li256ELb0ELb1ELb0ELb0EEENS1_19SingleTileSchedulerILb0ELb0ELb1ELi128EEEEEEEEEvNT_6ParamsE)
        /*0158*/ 	.word	0x00000004


	//----- nvinfo : EIATTR_FRAME_SIZE
	.align		4
.L_68:
        /*015c*/ 	.byte	0x04, 0x11
        /*015e*/ 	.short	(.L_70 - .L_69)
	.align		4
.L_69:
        /*0160*/ 	.word	index@(_ZN7cutlass13device_kernelIN5flash19enable_sm80_to_sm89INS1_16FlashAttnFwdSm80INS1_25CollectiveMainloopFwdSm80ILi8ELi1ELb1EN4cute5tupleIJNS5_1CILi128EEENS7_ILi48EEENS7_ILi256EEEEEELi256ENS_6half_tEfNS_4arch4Sm80ELb0ELb1ELb1ELb0ELb1ELb0ELb1ELb0EEENS1_21CollectiveEpilogueFwdINS6_IJS8_SA_S9_EEENS6_IJNS7_ILi1EEESI_SI_EEESC_SE_Li256ELb0ELb1ELb0ELb0EEENS1_19SingleTileSchedulerILb0ELb0ELb1ELi128EEEEEEEEEvNT_6ParamsE)
        /*0164*/ 	.word	0x00000000


	//----- nvinfo : EIATTR_REGCOUNT
	.align		4
.L_70:
        /*0168*/ 	.byte	0x04, 0x2f
        /*016a*/ 	.short	(.L_72 - .L_71)
	.align		4
.L_71:
        /*016c*/ 	.word	index@(_ZN7cutlass13device_kernelIN5flash19enable_sm80_to_sm89INS1_16FlashAttnFwdSm80INS1_25CollectiveMainloopFwdSm80ILi8ELi1ELb0EN4cute5tupleIJNS5_1CILi128EEENS7_ILi32EEENS7_ILi256EEEEEELi256ENS_6half_tEfNS_4arch4Sm80ELb0ELb0ELb1ELb1ELb1ELb1ELb1ELb0EEENS1_21CollectiveEpilogueFwdINS6_IJS8_SA_S9_EEENS6_IJNS7_ILi1EEESI_SI_EEESC_SE_Li256ELb1ELb1ELb0ELb0EEENS1_19SingleTileSchedulerILb1ELb0ELb1ELi128EEEEEEEEEvNT_6ParamsE)
        /*0170*/ 	.word	0x00000004


	//----- nvinfo : EIATTR_FRAME_SIZE
	.align		4
.L_72:
        /*0174*/ 	.byte	0x04, 0x11
        /*0176*/ 	.short	(.L_74 - .L_73)
	.align		4
.L_73:
        /*0178*/ 	.word	index@(_ZN7cutlass13device_kernelIN5flash19enable_sm80_to_sm89INS1_16FlashAttnFwdSm80INS1_25CollectiveMainloopFwdSm80ILi8ELi1ELb0EN4cute5tupleIJNS5_1CILi128EEENS7_ILi32EEENS7_ILi256EEEEEELi256ENS_6half_tEfNS_4arch4Sm80ELb0ELb0ELb1ELb1ELb1ELb1ELb1ELb0EEENS1_21CollectiveEpilogueFwdINS6_IJS8_SA_S9_EEENS6_IJNS7_ILi1EEESI_SI_EEESC_SE_Li256ELb1ELb1ELb0ELb0EEENS1_19SingleTileSchedulerILb1ELb0ELb1ELi128EEEEEEEEEvNT_6ParamsE)
        /*017c*/ 	.word	0x00000000


	//----- nvinfo : EIATTR_REGCOUNT
	.align		4
.L_74:
        /*0180*/ 	.byte	0x04, 0x2f
        /*0182*/ 	.short	(.L_76 - .L_75)
	.align		4
.L_75:
        /*0184*/ 	.word	index@(_ZN7cutlass13device_kernelIN5flash19enable_sm80_to_sm89INS1_16FlashAttnFwdSm80INS1_25CollectiveMainloopFwdSm80ILi8ELi1ELb1EN4cute5tupleIJNS5_1CILi128EEENS7_ILi64EEENS7_ILi256EEEEEELi256ENS_6half_tEfNS_4arch4Sm80ELb0ELb0ELb1ELb1ELb1ELb0ELb1ELb0EEENS1_21CollectiveEpilogueFwdINS6_IJS8_SA_S9_EEENS6_IJNS7_ILi1EEESI_SI_EEESC_SE_Li256ELb1ELb1ELb0ELb0EEENS1_19SingleTileSchedulerILb1ELb0ELb1ELi128EEEEEEEEEvNT_6ParamsE)
        /*0188*/ 	.word	0x00000004


	//----- nvinfo : EIATTR_FRAME_SIZE
	.align		4
.L_76:
        /*018c*/ 	.byte	0x04, 0x11
        /*018e*/ 	.short	(.L_78 - .L_77)
	.align		4
.L_77:
        /*0190*/ 	.word	index@(_ZN7cutlass13device_kernelIN5flash19enable_sm80_to_sm89INS1_16FlashAttnFwdSm80INS1_25CollectiveMainloopFwdSm80ILi8ELi1ELb1EN4cute5tupleIJNS5_1CILi128EEENS7_ILi64EEENS7_ILi256EEEEEELi256ENS_6half_tEfNS_4arch4Sm80ELb0ELb0ELb1ELb1ELb1ELb0ELb1ELb0EEENS1_21CollectiveEpilogueFwdINS6_IJS8_SA_S9_EEENS6_IJNS7_ILi1EEESI_SI_EEESC_SE_Li256ELb1ELb1ELb0ELb0EEENS1_19SingleTileSchedulerILb1ELb0ELb1ELi128EEEEEEEEEvNT_6ParamsE)
        /*0194*/ 	.word	0x00000000


	//----- nvinfo : EIATTR_REGCOUNT
	.align		4
.L_78:
        /*0198*/ 	.byte	0x04, 0x2f
        /*019a*/ 	.short	(.L_80 - .L_79)
	.align		4
.L_79:
        /*019c*/ 	.word	index@(_ZN7cutlass13device_kernelIN5flash19enable_sm80_to_sm89INS1_16FlashAttnFwdSm80INS1_25CollectiveMainloopFwdSm80ILi8ELi1ELb1EN4cute5tupleIJNS5_1CILi128EEENS7_ILi64EEENS7_ILi256EEEEEELi256ENS_6half_tEfNS_4arch4Sm80ELb0ELb0ELb1ELb0ELb1ELb0ELb1ELb0EEENS1_21CollectiveEpilogueFwdINS6_IJS8_SA_S9_EEENS6_IJNS7_ILi1EEESI_SI_EEESC_SE_Li256ELb0ELb1ELb0ELb0EEENS1_19SingleTileSchedulerILb0ELb0ELb1ELi128EEEEEEEEEvNT_6ParamsE)
        /*01a0*/ 	.word	0x00000004


	//----- nvinfo : EIATTR_FRAME_SIZE
	.align		4
.L_80:
        /*01a4*/ 	.byte	0x04, 0x11
        /*01a6*/ 	.short	(.L_82 - .L_81)
	.align		4
.L_81:
        /*01a8*/ 	.word	index@(_ZN7cutlass13device_kernelIN5flash19enable_sm80_to_sm89INS1_16FlashAttnFwdSm80INS1_25CollectiveMainloopFwdSm80ILi8ELi1ELb1EN4cute5tupleIJNS5_1CILi128EEENS7_ILi64EEENS7_ILi256EEEEEELi256ENS_6half_tEfNS_4arch4Sm80ELb0ELb0ELb1ELb0ELb1ELb0ELb1ELb0EEENS1_21CollectiveEpilogueFwdINS6_IJS8_SA_S9_EEENS6_IJNS7_ILi1EEESI_SI_EEESC_SE_Li256ELb0ELb1ELb0ELb0EEENS1_19SingleTileSchedulerILb0ELb0ELb1ELi128EEEEEEEEEvNT_6ParamsE)
        /*01ac*/ 	.word	0x00000000


	//----- nvinfo : EIATTR_MIN_STACK_SIZE
	.align		4
.L_82:
        /*01b0*/ 	.byte	0x04, 0x12
        /*01b2*/ 	.short	(.L_84 - .L_83)
	.align		4
.L_83:
        /*01b4*/ 	.word	index@(_ZN7cutlass13device_kernelIN5flash19enable_sm80_to_sm89INS1_16FlashAttnFwdSm80INS1_25CollectiveMainloopFwdSm80ILi8ELi1ELb1EN4cute5tupleIJNS5_1CILi128EEENS7_ILi64EEENS7_ILi256EEEEEELi256ENS_6half_tEfNS_4arch4Sm80ELb0ELb0ELb1ELb0ELb1ELb0ELb1ELb0EEENS1_21CollectiveEpilogueFwdINS6_IJS8_SA_S9_EEENS6_IJNS7_ILi1EEESI_SI_EEESC_SE_Li256ELb0ELb1ELb0ELb0EEENS1_19SingleTileSchedulerILb0ELb0ELb1ELi128EEEEEEEEEvNT_6ParamsE)
        /*01b8*/ 	.word	0x00000000


	//----- nvinfo : EIATTR_MIN_STACK_SIZE
	.align		4
.L_84:
        /*01bc*/ 	.byte	0x04, 0x12
        /*01be*/ 	.short	(.L_86 - .L_85)
	.align		4
.L_85:
        /*01c0*/ 	.word	index@(_ZN7cutlass13device_kernelIN5flash19enable_sm80_to_sm89INS1_16FlashAttnFwdSm80INS1_25CollectiveMainloopFwdSm80ILi8ELi1ELb1EN4cute5tupleIJNS5_1CILi128EEENS7_ILi64EEENS7_ILi256EEEEEELi256ENS_6half_tEfNS_4arch4Sm80ELb0ELb0ELb1ELb1ELb1ELb0ELb1ELb0EEENS1_21CollectiveEpilogueFwdINS6_IJS8_SA_S9_EEENS6_IJNS7_ILi1EEESI_SI_EEESC_SE_Li256ELb1ELb1ELb0ELb0EEENS1_19SingleTileSchedulerILb1ELb0ELb1ELi128EEEEEEEEEvNT_6ParamsE)
        /*01c4*/ 	.word	0x00000000


	//----- nvinfo : EIATTR_MIN_STACK_SIZE
	.align		4
.L_86:
        /*01c8*/ 	.byte	0x04, 0x12
        /*01ca*/ 	.short	(.L_88 - .L_87)
	.align		4
.L_87:
        /*01cc*/ 	.word	index@(_ZN7cutlass13device_kernelIN5flash19enable_sm80_to_sm89INS1_16FlashAttnFwdSm80INS1_25CollectiveMainloopFwdSm80ILi8ELi1ELb0EN4cute5tupleIJNS5_1CILi128EEENS7_ILi32EEENS7_ILi256EEEEEELi256ENS_6half_tEfNS_4arch4Sm80ELb0ELb0ELb1ELb1ELb1ELb1ELb1ELb0EEENS1_21CollectiveEpilogueFwdINS6_IJS8_SA_S9_EEENS6_IJNS7_ILi1EEESI_SI_EEESC_SE_Li256ELb1ELb1ELb0ELb0EEENS1_19SingleTileSchedulerILb1ELb0ELb1ELi128EEEEEEEEEvNT_6ParamsE)
        /*01d0*/ 	.word	0x00000000


	//----- nvinfo : EIATTR_MIN_STACK_SIZE
	.align		4
.L_88:
        /*01d4*/ 	.byte	0x04, 0x12
        /*01d6*/ 	.short	(.L_90 - .L_89)
	.align		4
.L_89:
        /*01d8*/ 	.word	index@(_ZN7cutlass13device_kernelIN5flash19enable_sm80_to_sm89INS1_16FlashAttnFwdSm80INS1_25CollectiveMainloopFwdSm80ILi8ELi1ELb1EN4cute5tupleIJNS5_1CILi128EEENS7_ILi48EEENS7_ILi256EEEEEELi256ENS_6half_tEfNS_4arch4Sm80ELb0ELb1ELb1ELb0ELb1ELb0ELb1ELb0EEENS1_21CollectiveEpilogueFwdINS6_IJS8_SA_S9_EEENS6_IJNS7_ILi1EEESI_SI_EEESC_SE_Li256ELb0ELb1ELb0ELb0EEENS1_19SingleTileSchedulerILb0ELb0ELb1ELi128EEEEEEEEEvNT_6ParamsE)
        /*01dc*/ 	.word	0x00000000


	//----- nvinfo : EIATTR_MIN_STACK_SIZE
	.align		4
.L_90:
        /*01e0*/ 	.byte	0x04, 0x12
        /*01e2*/ 	.short	(.L_92 - .L_91)
	.align		4
.L_91:
        /*01e4*/ 	.word	index@(_ZN7cutlass13device_kernelIN5flash19enable_sm80_to_sm89INS1_16FlashAttnFwdSm80INS1_25CollectiveMainloopFwdSm80ILi8ELi1ELb1EN4cute5tupleIJNS5_1CILi128EEENS7_ILi48EEENS7_ILi256EEEEEELi256ENS_6half_tEfNS_4arch4Sm80ELb0ELb1ELb1ELb1ELb1ELb0ELb1ELb0EEENS1_21CollectiveEpilogueFwdINS6_IJS8_SA_S9_EEENS6_IJNS7_ILi1EEESI_SI_EEESC_SE_Li256ELb1ELb1ELb0ELb0EEENS1_19SingleTileSchedulerILb1ELb0ELb1ELi128EEEEEEEEEvNT_6ParamsE)
        /*01e8*/ 	.word	0x00000000


	//----- nvinfo : EIATTR_MIN_STACK_SIZE
	.align		4
.L_92:
        /*01ec*/ 	.byte	0x04, 0x12
        /*01ee*/ 	.short	(.L_94 - .L_93)
	.align		4
.L_93:
        /*01f0*/ 	.word	index@(_ZN7cutlass13device_kernelIN5flash19enable_sm80_to_sm89INS1_16FlashAttnFwdSm80INS1_25CollectiveMainloopFwdSm80ILi8ELi1ELb0EN4cute5tupleIJNS5_1CILi128EEENS7_ILi32EEENS7_ILi256EEEEEELi256ENS_6half_tEfNS_4arch4Sm80ELb0ELb1ELb1ELb1ELb1ELb1ELb1ELb0EEENS1_21CollectiveEpilogueFwdINS6_IJS8_SA_S9_EEENS6_IJNS7_ILi1EEESI_SI_EEESC_SE_Li256ELb1ELb1ELb0ELb0EEENS1_19SingleTileSchedulerILb1ELb0ELb1ELi128EEEEEEEEEvNT_6ParamsE)
        /*01f4*/ 	.word	0x00000000


	//----- nvinfo : EIATTR_MIN_STACK_SIZE
	.align		4
.L_94:
        /*01f8*/ 	.byte	0x04, 0x12
        /*01fa*/ 	.short	(.L_96 - .L_95)
	.align		4
.L_95:
        /*01fc*/ 	.word	index@(_ZN7cutlass13device_kernelIN5flash19enable_sm80_to_sm89INS1_16FlashAttnFwdSm80INS1_25CollectiveMainloopFwdSm80ILi8ELi1ELb1EN4cute5tupleIJNS5_1CILi128EEENS7_ILi64EEENS7_ILi256EEEEEELi256ENS_6half_tEfNS_4arch4Sm80ELb1ELb0ELb1ELb0ELb1ELb0ELb1ELb0EEENS1_21CollectiveEpilogueFwdINS6_IJS8_SA_S9_EEENS6_IJNS7_ILi1EEESI_SI_EEESC_SE_Li256ELb0ELb1ELb0ELb0EEENS1_30DynamicPersistentTileSchedulerILi256ELi256ELb0ELb1ELb0EEEEEEEEEvNT_6ParamsE)
        /*0200*/ 	.word	0x00000000


	//----- nvinfo : EIATTR_MIN_STACK_SIZE
	.align		4
.L_96:
        /*0204*/ 	.byte	0x04, 0x12
        /*0206*/ 	.short	(.L_98 - .L_97)
	.align		4
.L_97:
        /*0208*/ 	.word	index@(_ZN7cutlass13device_kernelIN5flash19enable_sm80_to_sm89INS1_16FlashAttnFwdSm80INS1_25CollectiveMainloopFwdSm80ILi8ELi1ELb1EN4cute5tupleIJNS5_1CILi128EEENS7_ILi64EEENS7_ILi256EEEEEELi256ENS_6half_tEfNS_4arch4Sm80ELb1ELb0ELb1ELb1ELb1ELb0ELb1ELb0EEENS1_21CollectiveEpilogueFwdINS6_IJS8_SA_S9_EEENS6_IJNS7_ILi1EEESI_SI_EEESC_SE_Li256ELb1ELb1ELb0ELb0EEENS1_19SingleTileSchedulerILb1ELb0ELb1ELi128EEEEEEEEEvNT_6ParamsE)
        /*020c*/ 	.word	0x00000000


	//----- nvinfo : EIATTR_MIN_STACK_SIZE
	.align		4
.L_98:
        /*0210*/ 	.byte	0x04, 0x12
        /*0212*/ 	.short	(.L_100 - .L_99)
	.align		4
.L_99:
        /*0214*/ 	.word	index@(_ZN7cutlass13device_kernelIN5flash19enable_sm80_to_sm89INS1_16FlashAttnFwdSm80INS1_25CollectiveMainloopFwdSm80ILi8ELi1ELb0EN4cute5tupleIJNS5_1CILi128EEENS7_ILi32EEENS7_ILi256EEEEEELi256ENS_6half_tEfNS_4arch4Sm80ELb1ELb0ELb1ELb1ELb1ELb1ELb1ELb0EEENS1_21CollectiveEpilogueFwdINS6_IJS8_SA_S9_EEENS6_IJNS7_ILi1EEESI_SI_EEESC_SE_Li256ELb1ELb1ELb0ELb0EEENS1_19SingleTileSchedulerILb1ELb0ELb1ELi128EEEEEEEEEvNT_6ParamsE)
        /*0218*/ 	.word	0x00000000


	//----- nvinfo : EIATTR_MIN_STACK_SIZE
	.align		4
.L_100:
        /*021c*/ 	.byte	0x04, 0x12
        /*021e*/ 	.short	(.L_102 - .L_101)
	.align		4
.L_101:
        /*0220*/ 	.word	index@(_ZN7cutlass13device_kernelIN5flash19enable_sm80_to_sm89INS1_16FlashAttnFwdSm80INS1_25CollectiveMainloopFwdSm80ILi8ELi1ELb0EN4cute5tupleIJNS5_1CILi128EEENS7_ILi96EEENS7_ILi256EEEEEELi256ENS_6half_tEfNS_4arch4Sm80ELb0ELb0ELb1ELb0ELb1ELb0ELb1ELb0EEENS1_21CollectiveEpilogueFwdINS6_IJS8_SA_S9_EEENS6_IJNS7_ILi1EEESI_SI_EEESC_SE_Li256ELb0ELb1ELb0ELb0EEENS1_19SingleTileSchedulerILb0ELb0ELb1ELi128EEEEEEEEEvNT_6ParamsE)
        /*0224*/ 	.word	0x00000000


	//----- nvinfo : EIATTR_MIN_STACK_SIZE
	.align		4
.L_102:
        /*0228*/ 	.byte	0x04, 0x12
        /*022a*/ 	.short	(.L_104 - .L_103)
	.align		4
.L_103:
        /*022c*/ 	.word	index@(_ZN7cutlass13device_kernelIN5flash19enable_sm80_to_sm89INS1_16FlashAttnFwdSm80INS1_25CollectiveMainloopFwdSm80ILi8ELi1ELb0EN4cute5tupleIJNS5_1CILi128EEENS7_ILi96EEENS7_ILi256EEEEEELi256ENS_6half_tEfNS_4arch4Sm80ELb0ELb0ELb1ELb1ELb1ELb0ELb1ELb0EEENS1_21CollectiveEpilogueFwdINS6_IJS8_SA_S9_EEENS6_IJNS7_ILi1EEESI_SI_EEESC_SE_Li256ELb1ELb1ELb0ELb0EEENS1_19SingleTileSchedulerILb1ELb0ELb1ELi128EEEEEEEEEvNT_6ParamsE)
        /*0230*/ 	.word	0x00000000


	//----- nvinfo : EIATTR_MIN_STACK_SIZE
	.align		4
.L_104:
        /*0234*/ 	.byte	0x04, 0x12
        /*0236*/ 	.short	(.L_106 - .L_105)
	.align		4
.L_105:
        /*0238*/ 	.word	index@(_ZN7cutlass13device_kernelIN5flash19enable_sm80_to_sm89INS1_16FlashAttnFwdSm80INS1_25CollectiveMainloopFwdSm80ILi8ELi1ELb0EN4cute5tupleIJNS5_1CILi128EEENS7_ILi48EEENS7_ILi256EEEEEELi256ENS_6half_tEfNS_4arch4Sm80ELb0ELb0ELb1ELb1ELb1ELb1ELb1ELb0EEENS1_21CollectiveEpilogueFwdINS6_IJS8_SA_S9_EEENS6_IJNS7_ILi1EEESI_SI_EEESC_SE_Li256ELb1ELb1ELb0ELb0EEENS1_19SingleTileSchedulerILb1ELb0ELb1ELi128EEEEEEEEEvNT_6ParamsE)
        /*023c*/ 	.word	0x00000000


	//----- nvinfo : EIATTR_MIN_STACK_SIZE
	.align		4
.L_106:
        /*0240*/ 	.byte	0x04, 0x12
        /*0242*/ 	.short	(.L_108 - .L_107)
	.align		4
.L_107:
        /*0244*/ 	.word	index@(_ZN7cutlass13device_kernelIN5flash19enable_sm80_to_sm89INS1_16FlashAttnFwdSm80INS1_25CollectiveMainloopFwdSm80ILi8ELi1ELb0EN4cute5tupleIJNS5_1CILi128EEENS7_ILi64EEENS7_ILi256EEEEEELi256ENS_6half_tEfNS_4arch4Sm80ELb0ELb1ELb1ELb0ELb1ELb0ELb1ELb0EEENS1_21CollectiveEpilogueFwdINS6_IJS8_SA_S9_EEENS6_IJNS7_ILi1EEESI_SI_EEESC_SE_Li256ELb0ELb1ELb0ELb0EEENS1_19SingleTileSchedulerILb0ELb0ELb1ELi128EEEEEEEEEvNT_6ParamsE)
        /*0248*/ 	.word	0x00000000


	//----- nvinfo : EIATTR_MIN_STACK_SIZE
	.align		4
.L_108:
        /*024c*/ 	.byte	0x04, 0x12
        /*024e*/ 	.short	(.L_110 - .L_109)
	.align		4
.L_109:
        /*0250*/ 	.word	index@(_ZN7cutlass13device_kernelIN5flash19enable_sm80_to_sm89INS1_16FlashAttnFwdSm80INS1_25CollectiveMainloopFwdSm80ILi8ELi1ELb0EN4cute5tupleIJNS5_1CILi128EEENS7_ILi64EEENS7_ILi256EEEEEELi256ENS_6half_tEfNS_4arch4Sm80ELb0ELb1ELb1ELb1ELb1ELb0ELb1ELb0EEENS1_21CollectiveEpilogueFwdINS6_IJS8_SA_S9_EEENS6_IJNS7_ILi1EEESI_SI_EEESC_SE_Li256ELb1ELb1ELb0ELb0EEENS1_19SingleTileSchedulerILb1ELb0ELb1ELi128EEEEEEEEEvNT_6ParamsE)
        /*0254*/ 	.word	0x00000000


	//----- nvinfo : EIATTR_MIN_STACK_SIZE
	.align		4
.L_110:
        /*0258*/ 	.byte	0x04, 0x12
        /*025a*/ 	.short	(.L_112 - .L_111)
	.align		4
.L_111:
        /*025c*/ 	.word	index@(_ZN7cutlass13device_kernelIN5flash19enable_sm80_to_sm89INS1_16FlashAttnFwdSm80INS1_25CollectiveMainloopFwdSm80ILi8ELi1ELb0EN4cute5tupleIJNS5_1CILi128EEENS7_ILi48EEENS7_ILi256EEEEEELi256ENS_6half_tEfNS_4arch4Sm80ELb0ELb1ELb1ELb1ELb1ELb1ELb1ELb0EEENS1_21CollectiveEpilogueFwdINS6_IJS8_SA_S9_EEENS6_IJNS7_ILi1EEESI_SI_EEESC_SE_Li256ELb1ELb1ELb0ELb0EEENS1_19SingleTileSchedulerILb1ELb0ELb1ELi128EEEEEEEEEvNT_6ParamsE)
        /*0260*/ 	.word	0x00000000


	//----- nvinfo : EIATTR_MIN_STACK_SIZE
	.align		4
.L_112:
        /*0264*/ 	.byte	0x04, 0x12
        /*0266*/ 	.short	(.L_114 - .L_113)
	.align		4
.L_113:
        /*0268*/ 	.word	index@(_ZN7cutlass13device_kernelIN5flash19enable_sm80_to_sm89INS1_16FlashAttnFwdSm80INS1_25CollectiveMainloopFwdSm80ILi8ELi1ELb0EN4cute5tupleIJNS5_1CILi128EEENS7_ILi96EEENS7_ILi256EEEEEELi256ENS_6half_tEfNS_4arch4Sm80ELb1ELb0ELb1ELb0ELb1ELb0ELb1ELb0EEENS1_21CollectiveEpilogueFwdINS6_IJS8_SA_S9_EEENS6_IJNS7_ILi1EEESI_SI_EEESC_SE_Li256ELb0ELb1ELb0ELb0EEENS1_30DynamicPersistentTileSchedulerILi256ELi256ELb0ELb1ELb0EEEEEEEEEvNT_6ParamsE)
        /*026c*/ 	.word	0x00000000


	//----- nvinfo : EIATTR_MIN_STACK_SIZE
	.align		4
.L_114:
        /*0270*/ 	.byte	0x04, 0x12
        /*0272*/ 	.short	(.L_116 - .L_115)
	.align		4
.L_115:
        /*0274*/ 	.word	index@(_ZN7cutlass13device_kernelIN5flash19enable_sm80_to_sm89INS1_16FlashAttnFwdSm80INS1_25CollectiveMainloopFwdSm80ILi8ELi1ELb0EN4cute5tupleIJNS5_1CILi128EEENS7_ILi96EEENS7_ILi256EEEEEELi256ENS_6half_tEfNS_4arch4Sm80ELb1ELb0ELb1ELb1ELb1ELb0ELb1ELb0EEENS1_21CollectiveEpilogueFwdINS6_IJS8_SA_S9_EEENS6_IJNS7_ILi1EEESI_SI_EEESC_SE_Li256ELb1ELb1ELb0ELb0EEENS1_19SingleTileSchedulerILb1ELb0ELb1ELi128EEEEEEEEEvNT_6ParamsE)
        /*0278*/ 	.word	0x00000000


	//----- nvinfo : EIATTR_MIN_STACK_SIZE
	.align		4
.L_116:
        /*027c*/ 	.byte	0x04, 0x12
        /*027e*/ 	.short	(.L_118 - .L_117)
	.align		4
.L_117:
        /*0280*/ 	.word	index@(_ZN7cutlass13device_kernelIN5flash19enable_sm80_to_sm89INS1_16FlashAttnFwdSm80INS1_25CollectiveMainloopFwdSm80ILi8ELi1ELb0EN4cute5tupleIJNS5_1CILi128EEENS7_ILi48EEENS7_ILi256EEEEEELi256ENS_6half_tEfNS_4arch4Sm80ELb1ELb0ELb1ELb1ELb1ELb1ELb1ELb0EEENS1_21CollectiveEpilogueFwdINS6_IJS8_SA_S9_EEENS6_IJNS7_ILi1EEESI_SI_EEESC_SE_Li256ELb1ELb1ELb0ELb0EEENS1_19SingleTileSchedulerILb1ELb0ELb1ELi128EEEEEEEEEvNT_6ParamsE)
        /*0284*/ 	.word	0x00000000
.L_118:


//--------------------- .nv.compat                --------------------------
	.section	.nv.compat,"",@"SHT_CUDA_COMPAT_INFO"
	.align	4
        /*0000*/ 	.byte	0x02, 0x09, 0x01, 0x00, 0x02, 0x02, 0x01, 0x00, 0x02, 0x05, 0x05, 0x00, 0x03, 0x07, 0x01, 0x01
        /*0010*/ 	.byte	0x02, 0x03, 0x00, 0x00, 0x02, 0x06, 0x01, 0x00, 0x04, 0x0b, 0x08, 0x00, 0x00, 0x00, 0x00, 0x00
        /*0020*/ 	.byte	0x00, 0x00, 0x00, 0x00


//--------------------- .nv.info._ZN7cutlass13device_kernelIN5flash19enable_sm80_to_sm89INS1_16FlashAttnFwdSm80INS1_25CollectiveMainloopFwdSm80ILi8ELi1ELb1EN4cute5tupleIJNS5_1CILi128EEENS7_ILi64EEENS7_ILi256EEEEEELi256ENS_6half_tEfNS_4arch4Sm80ELb0ELb0ELb1ELb0ELb1ELb0ELb1ELb0EEENS1_21CollectiveEpilogueFwdINS6_IJS8_SA_S9_EEENS6_IJNS7_ILi1EEESI_SI_EEESC_SE_Li256ELb0ELb1ELb0ELb0EEENS1_19SingleTileSchedulerILb0ELb0ELb1ELi128EEEEEEEEEvNT_6ParamsE --------------------------
	.section	.nv.info._ZN7cutlass13device_kernelIN5flash19enable_sm80_to_sm89INS1_16FlashAttnFwdSm80INS1_25CollectiveMainloopFwdSm80ILi8ELi1ELb1EN4cute5tupleIJNS5_1CILi128EEENS7_ILi64EEENS7_ILi256EEEEEELi256ENS_6half_tEfNS_4arch4Sm80ELb0ELb0ELb1ELb0ELb1ELb0ELb1ELb0EEENS1_21CollectiveEpilogueFwdINS6_IJS8_SA_S9_EEENS6_IJNS7_ILi1EEESI_SI_EEESC_SE_Li256ELb0ELb1ELb0ELb0EEENS1_19SingleTileSchedulerILb0ELb0ELb1ELi128EEEEEEEEEvNT_6ParamsE,"",@"SHT_CUDA_INFO"
	.sectionflags	@""
	.align	4


	//----- nvinfo : EIATTR_CUDA_API_VERSION
	.align		4
        /*0000*/ 	.byte	0x04, 0x37
        /*0002*/ 	.short	(.L_120 - .L_119)
.L_119:
        /*0004*/ 	.word	0x00000082


	//----- nvinfo : EIATTR_KPARAM_INFO
	.align		4
.L_120:
        /*0008*/ 	.byte	0x04, 0x17
        /*000a*/ 	.short	(.L_122 - .L_121)
.L_121:
        /*000c*/ 	.word	0x00000000
        /*0010*/ 	.short	0x0000
        /*0012*/ 	.short	0x0000
        /*0014*/ 	.byte	0x00, 0xf0, 0x61, 0x10


	//----- nvinfo : EIATTR_SPARSE_MMA_MASK
	.align		4
.L_122:
        /*0018*/ 	.byte	0x03, 0x50
        /*001a*/ 	.short	0x0000


	//----- nvinfo : EIATTR_MAXREG_COUNT
	.align		4
        /*001c*/ 	.byte	0x03, 0x1b
        /*001e*/ 	.short	0x00ff


	//----- nvinfo : EIATTR_MERCURY_ISA_VERSION
	.align		4
        /*0020*/ 	.byte	0x03, 0x5f
        /*0022*/ 	.short	0x0101


	//----- nvinfo : EIATTR_VRC_CTA_INIT_COUNT
	.align		4
        /*0024*/ 	.byte	0x02, 0x4a
	.zero		1
	.zero		1


	//----- nvinfo : EIATTR_EXIT_INSTR_OFFSETS
	.align		4
        /*0028*/ 	.byte	0x04, 0x1c
        /*002a*/ 	.short	(.L_124 - .L_123)


	//   ....[0]....
.L_123:
        /*002c*/ 	.word	0x00000010


	//----- nvinfo : EIATTR_MAX_THREADS
	.align		4
.L_124:
        /*0030*/ 	.byte	0x04, 0x05
        /*0032*/ 	.short	(.L_126 - .L_125)
.L_125:
        /*0034*/ 	.word	0x00000100
        /*0038*/ 	.word	0x00000001
        /*003c*/ 	.word	0x00000001


	//----- nvinfo : EIATTR_CBANK_PARAM_SIZE
	.align		4
.L_126:
        /*0040*/ 	.byte	0x03, 0x19
        /*0042*/ 	.short	0x0418


	//----- nvinfo : EIATTR_PARAM_CBANK
	.align		4
        /*0044*/ 	.byte	0x04, 0x0a
        /*0046*/ 	.short	(.L_128 - .L_127)
	.align		4
.L_127:
        /*0048*/ 	.word	index@(.nv.constant0._ZN7cutlass13device_kernelIN5flash19enable_sm80_to_sm89INS1_16FlashAttnFwdSm80INS1_25CollectiveMainloopFwdSm80ILi8ELi1ELb1EN4cute5tupleIJNS5_1CILi128EEENS7_ILi64EEENS7_ILi256EEEEEELi256ENS_6half_tEfNS_4arch4Sm80ELb0ELb0ELb1ELb0ELb1ELb0ELb1ELb0EEENS1_21CollectiveEpilogueFwdINS6_IJS8_SA_S9_EEENS6_IJNS7_ILi1EEESI_SI_EEESC_SE_Li256ELb0ELb1ELb0ELb0EEENS1_19SingleTileSchedulerILb0ELb0ELb1ELi128EEEEEEEEEvNT_6ParamsE)
        /*004c*/ 	.short	0x0380
        /*004e*/ 	.short	0x0418


	//----- nvinfo : EIATTR_SW_WAR
	.align		4
.L_128:
        /*0050*/ 	.byte	0x04, 0x36
        /*0052*/ 	.short	(.L_130 - .L_129)
.L_129:
        /*0054*/ 	.word	0x00000008
.L_130:


//--------------------- .nv.info._ZN7cutlass13device_kernelIN5flash19enable_sm80_to_sm89INS1_16FlashAttnFwdSm80INS1_25CollectiveMainloopFwdSm80ILi8ELi1ELb1EN4cute5tupleIJNS5_1CILi128EEENS7_ILi64EEENS7_ILi256EEEEEELi256ENS_6half_tEfNS_4arch4Sm80ELb0ELb0ELb1ELb1ELb1ELb0ELb1ELb0EEENS1_21CollectiveEpilogueFwdINS6_IJS8_SA_S9_EEENS6_IJNS7_ILi1EEESI_SI_EEESC_SE_Li256ELb1ELb1ELb0ELb0EEENS1_19SingleTileSchedulerILb1ELb0ELb1ELi128EEEEEEEEEvNT_6ParamsE --------------------------
	.section	.nv.info._ZN7cutlass13device_kernelIN5flash19enable_sm80_to_sm89INS1_16FlashAttnFwdSm80INS1_25CollectiveMainloopFwdSm80ILi8ELi1ELb1EN4cute5tupleIJNS5_1CILi128EEENS7_ILi64EEENS7_ILi256EEEEEELi256ENS_6half_tEfNS_4arch4Sm80ELb0ELb0ELb1ELb1ELb1ELb0ELb1ELb0EEENS1_21CollectiveEpilogueFwdINS6_IJS8_SA_S9_EEENS6_IJNS7_ILi1EEESI_SI_EEESC_SE_Li256ELb1ELb1ELb0ELb0EEENS1_19SingleTileSchedulerILb1ELb0ELb1ELi128EEEEEEEEEvNT_6ParamsE,"",@"SHT_CUDA_INFO"
	.sectionflags	@""
	.align	4


	//----- nvinfo : EIATTR_CUDA_API_VERSION
	.align		4
        /*0000*/ 	.byte	0x04, 0x37
        /*0002*/ 	.short	(.L_132 - .L_131)
.L_131:
        /*0004*/ 	.word	0x00000082


	//----- nvinfo : EIATTR_KPARAM_INFO
	.align		4
.L_132:
        /*0008*/ 	.byte	0x04, 0x17
        /*000a*/ 	.short	(.L_134 - .L_133)
.L_133:
        /*000c*/ 	.word	0x00000000
        /*0010*/ 	.short	0x0000
        /*0012*/ 	.short	0x0000
        /*0014*/ 	.byte	0x00, 0xf0, 0x61, 0x10


	//----- nvinfo : EIATTR_SPARSE_MMA_MASK
	.align		4
.L_134:
        /*0018*/ 	.byte	0x03, 0x50
        /*001a*/ 	.short	0x0000


	//----- nvinfo : EIATTR_MAXREG_COUNT
	.align		4
        /*001c*/ 	.byte	0x03, 0x1b
        /*001e*/ 	.short	0x00ff


	//----- nvinfo : EIATTR_MERCURY_ISA_VERSION
	.align		4
        /*0020*/ 	.byte	0x03, 0x5f
        /*0022*/ 	.short	0x0101


	//----- nvinfo : EIATTR_VRC_CTA_INIT_COUNT
	.align		4
        /*0024*/ 	.byte	0x02, 0x4a
	.zero		1
	.zero		1


	//----- nvinfo : EIATTR_EXIT_INSTR_OFFSETS
	.align		4
        /*0028*/ 	.byte	0x04, 0x1c
        /*002a*/ 	.short	(.L_136 - .L_135)


	//   ....[0]....
.L_135:
        /*002c*/ 	.word	0x00000010


	//----- nvinfo : EIATTR_MAX_THREADS
	.align		4
.L_136:
        /*0030*/ 	.byte	0x04, 0x05
        /*0032*/ 	.short	(.L_138 - .L_137)
.L_137:
        /*0034*/ 	.word	0x00000100
        /*0038*/ 	.word	0x00000001
        /*003c*/ 	.word	0x00000001


	//----- nvinfo : EIATTR_CBANK_PARAM_SIZE
	.align		4
.L_138:
        /*0040*/ 	.byte	0x03, 0x19
        /*0042*/ 	.short	0x0418


	//----- nvinfo : EIATTR_PARAM_CBANK
	.align		4
        /*0044*/ 	.byte	0x04, 0x0a
        /*0046*/ 	.short	(.L_140 - .L_139)
	.align		4
.L_139:
        /*0048*/ 	.word	index@(.nv.constant0._ZN7cutlass13device_kernelIN5flash19enable_sm80_to_sm89INS1_16FlashAttnFwdSm80INS1_25CollectiveMainloopFwdSm80ILi8ELi1ELb1EN4cute5tupleIJNS5_1CILi128EEENS7_ILi64EEENS7_ILi256EEEEEELi256ENS_6half_tEfNS_4arch4Sm80ELb0ELb0ELb1ELb1ELb1ELb0ELb1ELb0EEENS1_21CollectiveEpilogueFwdINS6_IJS8_SA_S9_EEENS6_IJNS7_ILi1EEESI_SI_EEESC_SE_Li256ELb1ELb1ELb0ELb0EEENS1_19SingleTileSchedulerILb1ELb0ELb1ELi128EEEEEEEEEvNT_6ParamsE)
        /*004c*/ 	.short	0x0380
        /*004e*/ 	.short	0x0418


	//----- nvinfo : EIATTR_SW_WAR
	.align		4
.L_140:
        /*0050*/ 	.byte	0x04, 0x36
        /*0052*/ 	.short	(.L_142 - .L_141)
.L_141:
        /*0054*/ 	.word	0x00000008
.L_142:


//--------------------- .nv.info._ZN7cutlass13device_kernelIN5flash19enable_sm80_to_sm89INS1_16FlashAttnFwdSm80INS1_25CollectiveMainloopFwdSm80ILi8ELi1ELb0EN4cute5tupleIJNS5_1CILi128EEENS7_ILi32EEENS7_ILi256EEEEEELi256ENS_6half_tEfNS_4arch4Sm80ELb0ELb0ELb1ELb1ELb1ELb1ELb1ELb0EEENS1_21CollectiveEpilogueFwdINS6_IJS8_SA_S9_EEENS6_IJNS7_ILi1EEESI_SI_EEESC_SE_Li256ELb1ELb1ELb0ELb0EEENS1_19SingleTileSchedulerILb1ELb0ELb1ELi128EEEEEEEEEvNT_6ParamsE --------------------------
	.section	.nv.info._ZN7cutlass13device_kernelIN5flash19enable_sm80_to_sm89INS1_16FlashAttnFwdSm80INS1_25CollectiveMainloopFwdSm80ILi8ELi1ELb0EN4cute5tupleIJNS5_1CILi128EEENS7_ILi32EEENS7_ILi256EEEEEELi256ENS_6half_tEfNS_4arch4Sm80ELb0ELb0ELb1ELb1ELb1ELb1ELb1ELb0EEENS1_21CollectiveEpilogueFwdINS6_IJS8_SA_S9_EEENS6_IJNS7_ILi1EEESI_SI_EEESC_SE_Li256ELb1ELb1ELb0ELb0EEENS1_19SingleTileSchedulerILb1ELb0ELb1ELi128EEEEEEEEEvNT_6ParamsE,"",@"SHT_CUDA_INFO"
	.sectionflags	@""
	.align	4


	//----- nvinfo : EIATTR_CUDA_API_VERSION
	.align		4
        /*0000*/ 	.byte	0x04, 0x37
        /*0002*/ 	.short	(.L_144 - .L_143)
.L_143:
        /*0004*/ 	.word	0x00000082


	//----- nvinfo : EIATTR_KPARAM_INFO
	.align		4
.L_144:
        /*0008*/ 	.byte	0x04, 0x17
        /*000a*/ 	.short	(.L_146 - .L_145)
.L_145:
        /*000c*/ 	.word	0x00000000
        /*0010*/ 	.short	0x0000
        /*0012*/ 	.short	0x0000
        /*0014*/ 	.byte	0x00, 0xf0, 0x61, 0x10


	//----- nvinfo : EIATTR_SPARSE_MMA_MASK
	.align		4
.L_146:
        /*0018*/ 	.byte	0x03, 0x50
        /*001a*/ 	.short	0x0000


	//----- nvinfo : EIATTR_MAXREG_COUNT
	.align		4
        /*001c*/ 	.byte	0x03, 0x1b
        /*001e*/ 	.short	0x00ff


	//----- nvinfo : EIATTR_MERCURY_ISA_VERSION
	.align		4
        /*0020*/ 	.byte	0x03, 0x5f
        /*0022*/ 	.short	0x0101


	//----- nvinfo : EIATTR_VRC_CTA_INIT_COUNT
	.align		4
        /*0024*/ 	.byte	0x02, 0x4a
	.zero		1
	.zero		1


	//----- nvinfo : EIATTR_EXIT_INSTR_OFFSETS
	.align		4
        /*0028*/ 	.byte	0x04, 0x1c
        /*002a*/ 	.short	(.L_148 - .L_147)


	//   ....[0]....
.L_147:
        /*002c*/ 	.word	0x00000010


	//----- nvinfo : EIATTR_MAX_THREADS
	.align		4
.L_148:
        /*0030*/ 	.byte	0x04, 0x05
        /*0032*/ 	.short	(.L_150 - .L_149)
.L_149:
        /*0034*/ 	.word	0x00000100
        /*0038*/ 	.word	0x00000001
        /*003c*/ 	.word	0x00000001


	//----- nvinfo : EIATTR_CBANK_PARAM_SIZE
	.align		4
.L_150:
        /*0040*/ 	.byte	0x03, 0x19
        /*0042*/ 	.short	0x0418


	//----- nvinfo : EIATTR_PARAM_CBANK
	.align		4
        /*0044*/ 	.byte	0x04, 0x0a
        /*0046*/ 	.short	(.L_152 - .L_151)
	.align		4
.L_151:
        /*0048*/ 	.word	index@(.nv.constant0._ZN7cutlass13device_kernelIN5flash19enable_sm80_to_sm89INS1_16FlashAttnFwdSm80INS1_25CollectiveMainloopFwdSm80ILi8ELi1ELb0EN4cute5tupleIJNS5_1CILi128EEENS7_ILi32EEENS7_ILi256EEEEEELi256ENS_6half_tEfNS_4arch4Sm80ELb0ELb0ELb1ELb1ELb1ELb1ELb1ELb0EEENS1_21CollectiveEpilogueFwdINS6_IJS8_SA_S9_EEENS6_IJNS7_ILi1EEESI_SI_EEESC_SE_Li256ELb1ELb1ELb0ELb0EEENS1_19SingleTileSchedulerILb1ELb0ELb1ELi128EEEEEEEEEvNT_6ParamsE)
        /*004c*/ 	.short	0x0380
        /*004e*/ 	.short	0x0418


	//----- nvinfo : EIATTR_SW_WAR
	.align		4
.L_152:
        /*0050*/ 	.byte	0x04, 0x36
        /*0052*/ 	.short	(.L_154 - .L_153)
.L_153:
        /*0054*/ 	.word	0x00000008
.L_154:


//--------------------- .nv.info._ZN7cutlass13device_kernelIN5flash19enable_sm80_to_sm89INS1_16FlashAttnFwdSm80INS1_25CollectiveMainloopFwdSm80ILi8ELi1ELb1EN4cute5tupleIJNS5_1CILi128EEENS7_ILi48EEENS7_ILi256EEEEEELi256ENS_6half_tEfNS_4arch4Sm80ELb0ELb1ELb1ELb0ELb1ELb0ELb1ELb0EEENS1_21CollectiveEpilogueFwdINS6_IJS8_SA_S9_EEENS6_IJNS7_ILi1EEESI_SI_EEESC_SE_Li256ELb0ELb1ELb0ELb0EEENS1_19SingleTileSchedulerILb0ELb0ELb1ELi128EEEEEEEEEvNT_6ParamsE --------------------------
	.section	.nv.info._ZN7cutlass13device_kernelIN5flash19enable_sm80_to_sm89INS1_16FlashAttnFwdSm80INS1_25CollectiveMainloopFwdSm80ILi8ELi1ELb1EN4cute5tupleIJNS5_1CILi128EEENS7_ILi48EEENS7_ILi256EEEEEELi256ENS_6half_tEfNS_4arch4Sm80ELb0ELb1ELb1ELb0ELb1ELb0ELb1ELb0EEENS1_21CollectiveEpilogueFwdINS6_IJS8_SA_S9_EEENS6_IJNS7_ILi1EEESI_SI_EEESC_SE_Li256ELb0ELb1ELb0ELb0EEENS1_19SingleTileSchedulerILb0ELb0ELb1ELi128EEEEEEEEEvNT_6ParamsE,"",@"SHT_CUDA_INFO"
	.sectionflags	@""
	.align	4


	//----- nvinfo : EIATTR_CUDA_API_VERSION
	.align		4
        /*0000*/ 	.byte	0x04, 0x37
        /*0002*/ 	.short	(.L_156 - .L_155)
.L_155:
        /*0004*/ 	.word	0x00000082


	//----- nvinfo : EIATTR_KPARAM_INFO
	.align		4
.L_156:
        /*0008*/ 	.byte	0x04, 0x17
        /*000a*/ 	.short	(.L_158 - .L_157)
.L_157:
        /*000c*/ 	.word	0x00000000
        /*0010*/ 	.short	0x0000
        /*0012*/ 	.short	0x0000
        /*0014*/ 	.byte	0x00, 0xf0, 0x61, 0x10


	//----- nvinfo : EIATTR_SPARSE_MMA_MASK
	.align		4
.L_158:
        /*0018*/ 	.byte	0x03, 0x50
        /*001a*/ 	.short	0x0000


	//----- nvinfo : EIATTR_MAXREG_COUNT
	.align		4
        /*001c*/ 	.byte	0x03, 0x1b
        /*001e*/ 	.short	0x00ff


	//----- nvinfo : EIATTR_MERCURY_ISA_VERSION
	.align		4
        /*0020*/ 	.byte	0x03, 0x5f
        /*0022*/ 	.short	0x0101


	//----- nvinfo : EIATTR_VRC_CTA_INIT_COUNT
	.align		4
        /*0024*/ 	.byte	0x02, 0x4a
	.zero		1
	.zero		1


	//----- nvinfo : EIATTR_EXIT_INSTR_OFFSETS
	.align		4
        /*0028*/ 	.byte	0x04, 0x1c
        /*002a*/ 	.short	(.L_160 - .L_159)


	//   ....[0]....
.L_159:
        /*002c*/ 	.word	0x00000010


	//----- nvinfo : EIATTR_MAX_THREADS
	.align		4
.L_160:
        /*0030*/ 	.byte	0x04, 0x05
        /*0032*/ 	.short	(.L_162 - .L_161)
.L_161:
        /*0034*/ 	.word	0x00000100
        /*0038*/ 	.word	0x00000001
        /*003c*/ 	.word	0x00000001


	//----- nvinfo : EIATTR_CBANK_PARAM_SIZE
	.align		4
.L_162:
        /*0040*/ 	.byte	0x03, 0x19
        /*0042*/ 	.short	0x0418


	//----- nvinfo : EIATTR_PARAM_CBANK
	.align		4
        /*0044*/ 	.byte	0x04, 0x0a
        /*0046*/ 	.short	(.L_164 - .L_163)
	.align		4
.L_163:
        /*0048*/ 	.word	index@(.nv.constant0._ZN7cutlass13device_kernelIN5flash19enable_sm80_to_sm89INS1_16FlashAttnFwdSm80INS1_25CollectiveMainloopFwdSm80ILi8ELi1ELb1EN4cute5tupleIJNS5_1CILi128EEENS7_ILi48EEENS7_ILi256EEEEEELi256ENS_6half_tEfNS_4arch4Sm80ELb0ELb1ELb1ELb0ELb1ELb0ELb1ELb0EEENS1_21CollectiveEpilogueFwdINS6_IJS8_SA_S9_EEENS6_IJNS7_ILi1EEESI_SI_EEESC_SE_Li256ELb0ELb1ELb0ELb0EEENS1_19SingleTileSchedulerILb0ELb0ELb1ELi128EEEEEEEEEvNT_6ParamsE)
        /*004c*/ 	.short	0x0380
        /*004e*/ 	.short	0x0418


	//----- nvinfo : EIATTR_SW_WAR
	.align		4
.L_164:
        /*0050*/ 	.byte	0x04, 0x36
        /*0052*/ 	.short	(.L_166 - .L_165)
.L_165:
        /*0054*/ 	.word	0x00000008
.L_166:


//--------------------- .nv.info._ZN7cutlass13device_kernelIN5flash19enable_sm80_to_sm89INS1_16FlashAttnFwdSm80INS1_25CollectiveMainloopFwdSm80ILi8ELi1ELb1EN4cute5tupleIJNS5_1CILi128EEENS7_ILi48EEENS7_ILi256EEEEEELi256ENS_6half_tEfNS_4arch4Sm80ELb0ELb1ELb1ELb1ELb1ELb0ELb1ELb0EEENS1_21CollectiveEpilogueFwdINS6_IJS8_SA_S9_EEENS6_IJNS7_ILi1EEESI_SI_EEESC_SE_Li256ELb1ELb1ELb0ELb0EEENS1_19SingleTileSchedulerILb1ELb0ELb1ELi128EEEEEEEEEvNT_6ParamsE --------------------------
	.section	.nv.info._ZN7cutlass13device_kernelIN5flash19enable_sm80_to_sm89INS1_16FlashAttnFwdSm80INS1_25CollectiveMainloopFwdSm80ILi8ELi1ELb1EN4cute5tupleIJNS5_1CILi128EEENS7_ILi48EEENS7_ILi256EEEEEELi256ENS_6half_tEfNS_4arch4Sm80ELb0ELb1ELb1ELb1ELb1ELb0ELb1ELb0EEENS1_21CollectiveEpilogueFwdINS6_IJS8_SA_S9_EEENS6_IJNS7_ILi1EEESI_SI_EEESC_SE_Li256ELb1ELb1ELb0ELb0EEENS1_19SingleTileSchedulerILb1ELb0ELb1ELi128EEEEEEEEEvNT_6ParamsE,"",@"SHT_CUDA_INFO"
	.sectionflags	@""
	.align	4


	//----- nvinfo : EIATTR_CUDA_API_VERSION
	.align		4
        /*0000*/ 	.byte	0x04, 0x37
        /*0002*/ 	.short	(.L_168 - .L_167)
.L_167:
        /*0004*/ 	.word	0x00000082


	//----- nvinfo : EIATTR_KPARAM_INFO
	.align		4
.L_168:
        /*0008*/ 	.byte	0x04, 0x17
        /*000a*/ 	.short	(.L_170 - .L_169)
.L_169:
        /*000c*/ 	.word	0x00000000
        /*0010*/ 	.short	0x0000
        /*0012*/ 	.short	0x0000
        /*0014*/ 	.byte	0x00, 0xf0, 0x61, 0x10


	//----- nvinfo : EIATTR_SPARSE_MMA_MASK
	.align		4
.L_170:
        /*0018*/ 	.byte	0x03, 0x50
        /*001a*/ 	.short	0x0000


	//----- nvinfo : EIATTR_MAXREG_COUNT
	.align		4
        /*001c*/ 	.byte	0x03, 0x1b
        /*001e*/ 	.short	0x00ff


	//----- nvinfo : EIATTR_MERCURY_ISA_VERSION
	.align		4
        /*0020*/ 	.byte	0x03, 0x5f
        /*0022*/ 	.short	0x0101


	//----- nvinfo : EIATTR_VRC_CTA_INIT_COUNT
	.align		4
        /*0024*/ 	.byte	0x02, 0x4a
	.zero		1
	.zero		1


	//----- nvinfo : EIATTR_EXIT_INSTR_OFFSETS
	.align		4
        /*0028*/ 	.byte	0x04, 0x1c
        /*002a*/ 	.short	(.L_172 - .L_171)


	//   ....[0]....
.L_171:
        /*002c*/ 	.word	0x00000010


	//----- nvinfo : EIATTR_MAX_THREADS
	.align		4
.L_172:
        /*0030*/ 	.byte	0x04, 0x05
        /*0032*/ 	.short	(.L_174 - .L_173)
.L_173:
        /*0034*/ 	.word	0x00000100
        /*0038*/ 	.word	0x00000001
        /*003c*/ 	.word	0x00000001


	//----- nvinfo : EIATTR_CBANK_PARAM_SIZE
	.align		4
.L_174:
        /*0040*/ 	.byte	0x03, 0x19
        /*0042*/ 	.short	0x0418


	//----- nvinfo : EIATTR_PARAM_CBANK
	.align		4
        /*0044*/ 	.byte	0x04, 0x0a
        /*0046*/ 	.short	(.L_176 - .L_175)
	.align		4
.L_175:
        /*0048*/ 	.word	index@(.nv.constant0._ZN7cutlass13device_kernelIN5flash19enable_sm80_to_sm89INS1_16FlashAttnFwdSm80INS1_25CollectiveMainloopFwdSm80ILi8ELi1ELb1EN4cute5tupleIJNS5_1CILi128EEENS7_ILi48EEENS7_ILi256EEEEEELi256ENS_6half_tEfNS_4arch4Sm80ELb0ELb1ELb1ELb1ELb1ELb0ELb1ELb0EEENS1_21CollectiveEpilogueFwdINS6_IJS8_SA_S9_EEENS6_IJNS7_ILi1EEESI_SI_EEESC_SE_Li256ELb1ELb1ELb0ELb0EEENS1_19SingleTileSchedulerILb1ELb0ELb1ELi128EEEEEEEEEvNT_6ParamsE)
        /*004c*/ 	.short	0x0380
        /*004e*/ 	.short	0x0418


	//----- nvinfo : EIATTR_SW_WAR
	.align		4
.L_176:
        /*0050*/ 	.byte	0x04, 0x36
        /*0052*/ 	.short	(.L_178 - .L_177)
.L_177:
        /*0054*/ 	.word	0x00000008
.L_178:


//--------------------- .nv.info._ZN7cutlass13device_kernelIN5flash19enable_sm80_to_sm89INS1_16FlashAttnFwdSm80INS1_25CollectiveMainloopFwdSm80ILi8ELi1ELb0EN4cute5tupleIJNS5_1CILi128EEENS7_ILi32EEENS7_ILi256EEEEEELi256ENS_6half_tEfNS_4arch4Sm80ELb0ELb1ELb1ELb1ELb1ELb1ELb1ELb0EEENS1_21CollectiveEpilogueFwdINS6_IJS8_SA_S9_EEENS6_IJNS7_ILi1EEESI_SI_EEESC_SE_Li256ELb1ELb1ELb0ELb0EEENS1_19SingleTileSchedulerILb1ELb0ELb1ELi128EEEEEEEEEvNT_6ParamsE --------------------------
	.section	.nv.info._ZN7cutlass13device_kernelIN5flash19enable_sm80_to_sm89INS1_16FlashAttnFwdSm80INS1_25CollectiveMainloopFwdSm80ILi8ELi1ELb0EN4cute5tupleIJNS5_1CILi128EEENS7_ILi32EEENS7_ILi256EEEEEELi256ENS_6half_tEfNS_4arch4Sm80ELb0ELb1ELb1ELb1ELb1ELb1ELb1ELb0EEENS1_21CollectiveEpilogueFwdINS6_IJS8_SA_S9_EEENS6_IJNS7_ILi1EEESI_SI_EEESC_SE_Li256ELb1ELb1ELb0ELb0EEENS1_19SingleTileSchedulerILb1ELb0ELb1ELi128EEEEEEEEEvNT_6ParamsE,"",@"SHT_CUDA_INFO"
	.sectionflags	@""
	.align	4


	//----- nvinfo : EIATTR_CUDA_API_VERSION
	.align		4
        /*0000*/ 	.byte	0x04, 0x37
        /*0002*/ 	.short	(.L_180 - .L_179)
.L_179:
        /*0004*/ 	.word	0x00000082


	//----- nvinfo : EIATTR_KPARAM_INFO
	.align		4
.L_180:
        /*0008*/ 	.byte	0x04, 0x17
        /*000a*/ 	.short	(.L_182 - .L_181)
.L_181:
        /*000c*/ 	.word	0x00000000
        /*0010*/ 	.short	0x0000
        /*0012*/ 	.short	0x0000
        /*0014*/ 	.byte	0x00, 0xf0, 0x61, 0x10


	//----- nvinfo : EIATTR_SPARSE_MMA_MASK
	.align		4
.L_182:
        /*0018*/ 	.byte	0x03, 0x50
        /*001a*/ 	.short	0x0000


	//----- nvinfo : EIATTR_MAXREG_COUNT
	.align		4
        /*001c*/ 	.byte	0x03, 0x1b
        /*001e*/ 	.short	0x00ff


	//----- nvinfo : EIATTR_MERCURY_ISA_VERSION
	.align		4
        /*0020*/ 	.byte	0x03, 0x5f
        /*0022*/ 	.short	0x0101


	//----- nvinfo : EIATTR_VRC_CTA_INIT_COUNT
	.align		4
        /*0024*/ 	.byte	0x02, 0x4a
	.zero		1
	.zero		1


	//----- nvinfo : EIATTR_EXIT_INSTR_OFFSETS
	.align		4
        /*0028*/ 	.byte	0x04, 0x1c
        /*002a*/ 	.short	(.L_184 - .L_183)


	//   ....[0]....
.L_183:
        /*002c*/ 	.word	0x00000010


	//----- nvinfo : EIATTR_MAX_THREADS
	.align		4
.L_184:
        /*0030*/ 	.byte	0x04, 0x05
        /*0032*/ 	.short	(.L_186 - .L_185)
.L_185:
        /*0034*/ 	.word	0x00000100
        /*0038*/ 	.word	0x00000001
        /*003c*/ 	.word	0x00000001


	//----- nvinfo : EIATTR_CBANK_PARAM_SIZE
	.align		4
.L_186:
        /*0040*/ 	.byte	0x03, 0x19
        /*0042*/ 	.short	0x0418


	//----- nvinfo : EIATTR_PARAM_CBANK
	.align		4
        /*0044*/ 	.byte	0x04, 0x0a
        /*0046*/ 	.short	(.L_188 - .L_187)
	.align		4
.L_187:
        /*0048*/ 	.word	index@(.nv.constant0._ZN7cutlass13device_kernelIN5flash19enable_sm80_to_sm89INS1_16FlashAttnFwdSm80INS1_25CollectiveMainloopFwdSm80ILi8ELi1ELb0EN4cute5tupleIJNS5_1CILi128EEENS7_ILi32EEENS7_ILi256EEEEEELi256ENS_6half_tEfNS_4arch4Sm80ELb0ELb1ELb1ELb1ELb1ELb1ELb1ELb0EEENS1_21CollectiveEpilogueFwdINS6_IJS8_SA_S9_EEENS6_IJNS7_ILi1EEESI_SI_EEESC_SE_Li256ELb1ELb1ELb0ELb0EEENS1_19SingleTileSchedulerILb1ELb0ELb1ELi128EEEEEEEEEvNT_6ParamsE)
        /*004c*/ 	.short	0x0380
        /*004e*/ 	.short	0x0418


	//----- nvinfo : EIATTR_SW_WAR
	.align		4
.L_188:
        /*0050*/ 	.byte	0x04, 0x36
        /*0052*/ 	.short	(.L_190 - .L_189)
.L_189:
        /*0054*/ 	.word	0x00000008
.L_190:


//--------------------- .nv.info._ZN7cutlass13device_kernelIN5flash19enable_sm80_to_sm89INS1_16FlashAttnFwdSm80INS1_25CollectiveMainloopFwdSm80ILi8ELi1ELb1EN4cute5tupleIJNS5_1CILi128EEENS7_ILi64EEENS7_ILi256EEEEEELi256ENS_6half_tEfNS_4arch4Sm80ELb1ELb0ELb1ELb0ELb1ELb0ELb1ELb0EEENS1_21CollectiveEpilogueFwdINS6_IJS8_SA_S9_EEENS6_IJNS7_ILi1EEESI_SI_EEESC_SE_Li256ELb0ELb1ELb0ELb0EEENS1_30DynamicPersistentTileSchedulerILi256ELi256ELb0ELb1ELb0EEEEEEEEEvNT_6ParamsE --------------------------
	.section	.nv.info._ZN7cutlass13device_kernelIN5flash19enable_sm80_to_sm89INS1_16FlashAttnFwdSm80INS1_25CollectiveMainloopFwdSm80ILi8ELi1ELb1EN4cute5tupleIJNS5_1CILi128EEENS7_ILi64EEENS7_ILi256EEEEEELi256ENS_6half_tEfNS_4arch4Sm80ELb1ELb0ELb1ELb0ELb1ELb0ELb1ELb0EEENS1_21CollectiveEpilogueFwdINS6_IJS8_SA_S9_EEENS6_IJNS7_ILi1EEESI_SI_EEESC_SE_Li256ELb0ELb1ELb0ELb0EEENS1_30DynamicPersistentTileSchedulerILi256ELi256ELb0ELb1ELb0EEEEEEEEEvNT_6ParamsE,"",@"SHT_CUDA_INFO"
	.sectionflags	@""
	.align	4


	//----- nvinfo : EIATTR_CUDA_API_VERSION
	.align		4
        /*0000*/ 	.byte	0x04, 0x37
        /*0002*/ 	.short	(.L_192 - .L_191)
.L_191:
        /*0004*/ 	.word	0x00000082


	//----- nvinfo : EIATTR_KPARAM_INFO
	.align		4
.L_192:
        /*0008*/ 	.byte	0x04, 0x17
        /*000a*/ 	.short	(.L_194 - .L_193)
.L_193:
        /*000c*/ 	.word	0x00000000
        /*0010*/ 	.short	0x0000
        /*0012*/ 	.short	0x0000
        /*0014*/ 	.byte	0x00, 0xf0, 0xa1, 0x10


	//----- nvinfo : EIATTR_SPARSE_MMA_MASK
	.align		4
.L_194:
        /*0018*/ 	.byte	0x03, 0x50
        /*001a*/ 	.short	0x0000


	//----- nvinfo : EIATTR_MAXREG_COUNT
	.align		4
        /*001c*/ 	.byte	0x03, 0x1b
        /*001e*/ 	.short	0x00ff


	//----- nvinfo : EIATTR_MERCURY_ISA_VERSION
	.align		4
        /*0020*/ 	.byte	0x03, 0x5f
        /*0022*/ 	.short	0x0101


	//----- nvinfo : EIATTR_VRC_CTA_INIT_COUNT
	.align		4
        /*0024*/ 	.byte	0x02, 0x4a
	.zero		1
	.zero		1


	//----- nvinfo : EIATTR_EXIT_INSTR_OFFSETS
	.align		4
        /*0028*/ 	.byte	0x04, 0x1c
        /*002a*/ 	.short	(.L_196 - .L_195)


	//   ....[0]....
.L_195:
        /*002c*/ 	.word	0x00000010


	//----- nvinfo : EIATTR_MAX_THREADS
	.align		4
.L_196:
        /*0030*/ 	.byte	0x04, 0x05
        /*0032*/ 	.short	(.L_198 - .L_197)
.L_197:
        /*0034*/ 	.word	0x00000100
        /*0038*/ 	.word	0x00000001
        /*003c*/ 	.word	0x00000001


	//----- nvinfo : EIATTR_CBANK_PARAM_SIZE
	.align		4
.L_198:
        /*0040*/ 	.byte	0x03, 0x19
        /*0042*/ 	.short	0x0428


	//----- nvinfo : EIATTR_PARAM_CBANK
	.align		4
        /*0044*/ 	.byte	0x04, 0x0a
        /*0046*/ 	.short	(.L_200 - .L_199)
	.align		4
.L_199:
        /*0048*/ 	.word	index@(.nv.constant0._ZN7cutlass13device_kernelIN5flash19enable_sm80_to_sm89INS1_16FlashAttnFwdSm80INS1_25CollectiveMainloopFwdSm80ILi8ELi1ELb1EN4cute5tupleIJNS5_1CILi128EEENS7_ILi64EEENS7_ILi256EEEEEELi256ENS_6half_tEfNS_4arch4Sm80ELb1ELb0ELb1ELb0ELb1ELb0ELb1ELb0EEENS1_21CollectiveEpilogueFwdINS6_IJS8_SA_S9_EEENS6_IJNS7_ILi1EEESI_SI_EEESC_SE_Li256ELb0ELb1ELb0ELb0EEENS1_30DynamicPersistentTileSchedulerILi256ELi256ELb0ELb1ELb0EEEEEEEEEvNT_6ParamsE)
        /*004c*/ 	.short	0x0380
        /*004e*/ 	.short	0x0428


	//----- nvinfo : EIATTR_SW_WAR
	.align		4
.L_200:
        /*0050*/ 	.byte	0x04, 0x36
        /*0052*/ 	.short	(.L_202 - .L_201)
.L_201:
        /*0054*/ 	.word	0x00000008
.L_202:


//--------------------- .nv.info._ZN7cutlass13device_kernelIN5flash19enable_sm80_to_sm89INS1_16FlashAttnFwdSm80INS1_25CollectiveMainloopFwdSm80ILi8ELi1ELb1EN4cute5tupleIJNS5_1CILi128EEENS7_ILi64EEENS7_ILi256EEEEEELi256ENS_6half_tEfNS_4arch4Sm80ELb1ELb0ELb1ELb1ELb1ELb0ELb1ELb0EEENS1_21CollectiveEpilogueFwdINS6_IJS8_SA_S9_EEENS6_IJNS7_ILi1EEESI_SI_EEESC_SE_Li256ELb1ELb1ELb0ELb0EEENS1_19SingleTileSchedulerILb1ELb0ELb1ELi128EEEEEEEEEvNT_6ParamsE --------------------------
	.section	.nv.info._ZN7cutlass13device_kernelIN5flash19enable_sm80_to_sm89INS1_16FlashAttnFwdSm80INS1_25CollectiveMainloopFwdSm80ILi8ELi1ELb1EN4cute5tupleIJNS5_1CILi128EEENS7_ILi64EEENS7_ILi256EEEEEELi256ENS_6half_tEfNS_4arch4Sm80ELb1ELb0ELb1ELb1ELb1ELb0ELb1ELb0EEENS1_21CollectiveEpilogueFwdINS6_IJS8_SA_S9_EEENS6_IJNS7_ILi1EEESI_SI_EEESC_SE_Li256ELb1ELb1ELb0ELb0EEENS1_19SingleTileSchedulerILb1ELb0ELb1ELi128EEEEEEEEEvNT_6ParamsE,"",@"SHT_CUDA_INFO"
	.sectionflags	@""
	.align	4


	//----- nvinfo : EIATTR_CUDA_API_VERSION
	.align		4
        /*0000*/ 	.byte	0x04, 0x37
        /*0002*/ 	.short	(.L_204 - .L_203)
.L_203:
        /*0004*/ 	.word	0x00000082


	//----- nvinfo : EIATTR_KPARAM_INFO
	.align		4
.L_204:
        /*0008*/ 	.byte	0x04, 0x17
        /*000a*/ 	.short	(.L_206 - .L_205)
.L_205:
        /*000c*/ 	.word	0x00000000
        /*0010*/ 	.short	0x0000
        /*0012*/ 	.short	0x0000
        /*0014*/ 	.byte	0x00, 0xf0, 0x61, 0x10


	//----- nvinfo : EIATTR_SPARSE_MMA_MASK
	.align		4
.L_206:
        /*0018*/ 	.byte	0x03, 0x50
        /*001a*/ 	.short	0x0000


	//----- nvinfo : EIATTR_MAXREG_COUNT
	.align		4
        /*001c*/ 	.byte	0x03, 0x1b
        /*001e*/ 	.short	0x00ff


	//----- nvinfo : EIATTR_MERCURY_ISA_VERSION
	.align		4
        /*0020*/ 	.byte	0x03, 0x5f
        /*0022*/ 	.short	0x0101


	//----- nvinfo : EIATTR_VRC_CTA_INIT_COUNT
	.align		4
        /*0024*/ 	.byte	0x02, 0x4a
	.zero		1
	.zero		1


	//----- nvinfo : EIATTR_EXIT_INSTR_OFFSETS
	.align		4
        /*0028*/ 	.byte	0x04, 0x1c
        /*002a*/ 	.short	(.L_208 - .L_207)


	//   ....[0]....
.L_207:
        /*002c*/ 	.word	0x00000010


	//----- nvinfo : EIATTR_MAX_THREADS
	.align		4
.L_208:
        /*0030*/ 	.byte	0x04, 0x05
        /*0032*/ 	.short	(.L_210 - .L_209)
.L_209:
        /*0034*/ 	.word	0x00000100
        /*0038*/ 	.word	0x00000001
        /*003c*/ 	.word	0x00000001


	//----- nvinfo : EIATTR_CBANK_PARAM_SIZE
	.align		4
.L_210:
        /*0040*/ 	.byte	0x03, 0x19
        /*0042*/ 	.short	0x0418


	//----- nvinfo : EIATTR_PARAM_CBANK
	.align		4
        /*0044*/ 	.byte	0x04, 0x0a
        /*0046*/ 	.short	(.L_212 - .L_211)
	.align		4
.L_211:
        /*0048*/ 	.word	index@(.nv.constant0._ZN7cutlass13device_kernelIN5flash19enable_sm80_to_sm89INS1_16FlashAttnFwdSm80INS1_25CollectiveMainloopFwdSm80ILi8ELi1ELb1EN4cute5tupleIJNS5_1CILi128EEENS7_ILi64EEENS7_ILi256EEEEEELi256ENS_6half_tEfNS_4arch4Sm80ELb1ELb0ELb1ELb1ELb1ELb0ELb1ELb0EEENS1_21CollectiveEpilogueFwdINS6_IJS8_SA_S9_EEENS6_IJNS7_ILi1EEESI_SI_EEESC_SE_Li256ELb1ELb1ELb0ELb0EEENS1_19SingleTileSchedulerILb1ELb0ELb1ELi128EEEEEEEEEvNT_6ParamsE)
        /*004c*/ 	.short	0x0380
        /*004e*/ 	.short	0x0418


	//----- nvinfo : EIATTR_SW_WAR
	.align		4
.L_212:
        /*0050*/ 	.byte	0x04, 0x36
        /*0052*/ 	.short	(.L_214 - .L_213)
.L_213:
        /*0054*/ 	.word	0x00000008
.L_214:


//--------------------- .nv.info._ZN7cutlass13device_kernelIN5flash19enable_sm80_to_sm89INS1_16FlashAttnFwdSm80INS1_25CollectiveMainloopFwdSm80ILi8ELi1ELb0EN4cute5tupleIJNS5_1CILi128EEENS7_ILi32EEENS7_ILi256EEEEEELi256ENS_6half_tEfNS_4arch4Sm80ELb1ELb0ELb1ELb1ELb1ELb1ELb1ELb0EEENS1_21CollectiveEpilogueFwdINS6_IJS8_SA_S9_EEENS6_IJNS7_ILi1EEESI_SI_EEESC_SE_Li256ELb1ELb1ELb0ELb0EEENS1_19SingleTileSchedulerILb1ELb0ELb1ELi128EEEEEEEEEvNT_6ParamsE --------------------------
	.section	.nv.info._ZN7cutlass13device_kernelIN5flash19enable_sm80_to_sm89INS1_16FlashAttnFwdSm80INS1_25CollectiveMainloopFwdSm80ILi8ELi1ELb0EN4cute5tupleIJNS5_1CILi128EEENS7_ILi32EEENS7_ILi256EEEEEELi256ENS_6half_tEfNS_4arch4Sm80ELb1ELb0ELb1ELb1ELb1ELb1ELb1ELb0EEENS1_21CollectiveEpilogueFwdINS6_IJS8_SA_S9_EEENS6_IJNS7_ILi1EEESI_SI_EEESC_SE_Li256ELb1ELb1ELb0ELb0EEENS1_19SingleTileSchedulerILb1ELb0ELb1ELi128EEEEEEEEEvNT_6ParamsE,"",@"SHT_CUDA_INFO"
	.sectionflags	@""
	.align	4


	//----- nvinfo : EIATTR_CUDA_API_VERSION
	.align		4
        /*0000*/ 	.byte	0x04, 0x37
        /*0002*/ 	.short	(.L_216 - .L_215)
.L_215:
        /*0004*/ 	.word	0x00000082


	//----- nvinfo : EIATTR_KPARAM_INFO
	.align		4
.L_216:
        /*0008*/ 	.byte	0x04, 0x17
        /*000a*/ 	.short	(.L_218 - .L_217)
.L_217:
        /*000c*/ 	.word	0x00000000
        /*0010*/ 	.short	0x0000
        /*0012*/ 	.short	0x0000
        /*0014*/ 	.byte	0x00, 0xf0, 0x61, 0x10


	//----- nvinfo : EIATTR_SPARSE_MMA_MASK
	.align		4
.L_218:
        /*0018*/ 	.byte	0x03, 0x50
        /*001a*/ 	.short	0x0000


	//----- nvinfo : EIATTR_MAXREG_COUNT
	.align		4
        /*001c*/ 	.byte	0x03, 0x1b
        /*001e*/ 	.short	0x00ff


	//----- nvinfo : EIATTR_MERCURY_ISA_VERSION
	.align		4
        /*0020*/ 	.byte	0x03, 0x5f
        /*0022*/ 	.short	0x0101


	//----- nvinfo : EIATTR_VRC_CTA_INIT_COUNT
	.align		4
        /*0024*/ 	.byte	0x02, 0x4a
	.zero		1
	.zero		1


	//----- nvinfo : EIATTR_EXIT_INSTR_OFFSETS
	.align		4
        /*0028*/ 	.byte	0x04, 0x1c
        /*002a*/ 	.short	(.L_220 - .L_219)


	//   ....[0]....
.L_219:
        /*002c*/ 	.word	0x00000010


	//----- nvinfo : EIATTR_MAX_THREADS
	.align		4
.L_220:
        /*0030*/ 	.byte	0x04, 0x05
        /*0032*/ 	.short	(.L_222 - .L_221)
.L_221:
        /*0034*/ 	.word	0x00000100
        /*0038*/ 	.word	0x00000001
        /*003c*/ 	.word	0x00000001


	//----- nvinfo : EIATTR_CBANK_PARAM_SIZE
	.align		4
.L_222:
        /*0040*/ 	.byte	0x03, 0x19
        /*0042*/ 	.short	0x0418


	//----- nvinfo : EIATTR_PARAM_CBANK
	.align		4
        /*0044*/ 	.byte	0x04, 0x0a
        /*0046*/ 	.short	(.L_224 - .L_223)
	.align		4
.L_223:
        /*0048*/ 	.word	index@(.nv.constant0._ZN7cutlass13device_kernelIN5flash19enable_sm80_to_sm89INS1_16FlashAttnFwdSm80INS1_25CollectiveMainloopFwdSm80ILi8ELi1ELb0EN4cute5tupleIJNS5_1CILi128EEENS7_ILi32EEENS7_ILi256EEEEEELi256ENS_6half_tEfNS_4arch4Sm80ELb1ELb0ELb1ELb1ELb1ELb1ELb1ELb0EEENS1_21CollectiveEpilogueFwdINS6_IJS8_SA_S9_EEENS6_IJNS7_ILi1EEESI_SI_EEESC_SE_Li256ELb1ELb1ELb0ELb0EEENS1_19SingleTileSchedulerILb1ELb0ELb1ELi128EEEEEEEEEvNT_6ParamsE)
        /*004c*/ 	.short	0x0380
        /*004e*/ 	.short	0x0418


	//----- nvinfo : EIATTR_SW_WAR
	.align		4
.L_224:
        /*0050*/ 	.byte	0x04, 0x36
        /*0052*/ 	.short	(.L_226 - .L_225)
.L_225:
        /*0054*/ 	.word	0x00000008
.L_226:


//--------------------- .nv.info._ZN7cutlass13device_kernelIN5flash19enable_sm80_to_sm89INS1_16FlashAttnFwdSm80INS1_25CollectiveMainloopFwdSm80ILi8ELi1ELb0EN4cute5tupleIJNS5_1CILi128EEENS7_ILi96EEENS7_ILi256EEEEEELi256ENS_6half_tEfNS_4arch4Sm80ELb0ELb0ELb1ELb0ELb1ELb0ELb1ELb0EEENS1_21CollectiveEpilogueFwdINS6_IJS8_SA_S9_EEENS6_IJNS7_ILi1EEESI_SI_EEESC_SE_Li256ELb0ELb1ELb0ELb0EEENS1_19SingleTileSchedulerILb0ELb0ELb1ELi128EEEEEEEEEvNT_6ParamsE --------------------------
	.section	.nv.info._ZN7cutlass13device_kernelIN5flash19enable_sm80_to_sm89INS1_16FlashAttnFwdSm80INS1_25CollectiveMainloopFwdSm80ILi8ELi1ELb0EN4cute5tupleIJNS5_1CILi128EEENS7_ILi96EEENS7_ILi256EEEEEELi256ENS_6half_tEfNS_4arch4Sm80ELb0ELb0ELb1ELb0ELb1ELb0ELb1ELb0EEENS1_21CollectiveEpilogueFwdINS6_IJS8_SA_S9_EEENS6_IJNS7_ILi1EEESI_SI_EEESC_SE_Li256ELb0ELb1ELb0ELb0EEENS1_19SingleTileSchedulerILb0ELb0ELb1ELi128EEEEEEEEEvNT_6ParamsE,"",@"SHT_CUDA_INFO"
	.sectionflags	@""
	.align	4


	//----- nvinfo : EIATTR_CUDA_API_VERSION
	.align		4
        /*0000*/ 	.byte	0x04, 0x37
        /*0002*/ 	.short	(.L_228 - .L_227)
.L_227:
        /*0004*/ 	.word	0x00000082


	//----- nvinfo : EIATTR_KPARAM_INFO
	.align		4
.L_228:
        /*0008*/ 	.byte	0x04, 0x17
        /*000a*/ 	.short	(.L_230 - .L_229)
.L_229:
        /*000c*/ 	.word	0x00000000
        /*0010*/ 	.short	0x0000
        /*0012*/ 	.short	0x0000
        /*0014*/ 	.byte	0x00, 0xf0, 0x61, 0x10


	//----- nvinfo : EIATTR_SPARSE_MMA_MASK
	.align		4
.L_230:
        /*0018*/ 	.byte	0x03, 0x50
        /*001a*/ 	.short	0x0000


	//----- nvinfo : EIATTR_MAXREG_COUNT
	.align		4
        /*001c*/ 	.byte	0x03, 0x1b
        /*001e*/ 	.short	0x00ff


	//----- nvinfo : EIATTR_MERCURY_ISA_VERSION
	.align		4
        /*0020*/ 	.byte	0x03, 0x5f
        /*0022*/ 	.short	0x0101


	//----- nvinfo : EIATTR_VRC_CTA_INIT_COUNT
	.align		4
        /*0024*/ 	.byte	0x02, 0x4a
	.zero		1
	.zero		1


	//----- nvinfo : EIATTR_EXIT_INSTR_OFFSETS
	.align		4
        /*0028*/ 	.byte	0x04, 0x1c
        /*002a*/ 	.short	(.L_232 - .L_231)


	//   ....[0]....
.L_231:
        /*002c*/ 	.word	0x00000010


	//----- nvinfo : EIATTR_MAX_THREADS
	.align		4
.L_232:
        /*0030*/ 	.byte	0x04, 0x05
        /*0032*/ 	.short	(.L_234 - .L_233)
.L_233:
        /*0034*/ 	.word	0x00000100
        /*0038*/ 	.word	0x00000001
        /*003c*/ 	.word	0x00000001


	//----- nvinfo : EIATTR_CBANK_PARAM_SIZE
	.align		4
.L_234:
        /*0040*/ 	.byte	0x03, 0x19
        /*0042*/ 	.short	0x0418


	//----- nvinfo : EIATTR_PARAM_CBANK
	.align		4
        /*0044*/ 	.byte	0x04, 0x0a
        /*0046*/ 	.short	(.L_236 - .L_235)
	.align		4
.L_235:
        /*0048*/ 	.word	index@(.nv.constant0._ZN7cutlass13device_kernelIN5flash19enable_sm80_to_sm89INS1_16FlashAttnFwdSm80INS1_25CollectiveMainloopFwdSm80ILi8ELi1ELb0EN4cute5tupleIJNS5_1CILi128EEENS7_ILi96EEENS7_ILi256EEEEEELi256ENS_6half_tEfNS_4arch4Sm80ELb0ELb0ELb1ELb0ELb1ELb0ELb1ELb0EEENS1_21CollectiveEpilogueFwdINS6_IJS8_SA_S9_EEENS6_IJNS7_ILi1EEESI_SI_EEESC_SE_Li256ELb0ELb1ELb0ELb0EEENS1_19SingleTileSchedulerILb0ELb0ELb1ELi128EEEEEEEEEvNT_6ParamsE)
        /*004c*/ 	.short	0x0380
        /*004e*/ 	.short	0x0418


	//----- nvinfo : EIATTR_SW_WAR
	.align		4
.L_236:
        /*0050*/ 	.byte	0x04, 0x36
        /*0052*/ 	.short	(.L_238 - .L_237)
.L_237:
        /*0054*/ 	.word	0x00000008
.L_238:


//--------------------- .nv.info._ZN7cutlass13device_kernelIN5flash19enable_sm80_to_sm89INS1_16FlashAttnFwdSm80INS1_25CollectiveMainloopFwdSm80ILi8ELi1ELb0EN4cute5tupleIJNS5_1CILi128EEENS7_ILi96EEENS7_ILi256EEEEEELi256ENS_6half_tEfNS_4arch4Sm80ELb0ELb0ELb1ELb1ELb1ELb0ELb1ELb0EEENS1_21CollectiveEpilogueFwdINS6_IJS8_SA_S9_EEENS6_IJNS7_ILi1EEESI_SI_EEESC_SE_Li256ELb1ELb1ELb0ELb0EEENS1_19SingleTileSchedulerILb1ELb0ELb1ELi128EEEEEEEEEvNT_6ParamsE --------------------------
	.section	.nv.info._ZN7cutlass13device_kernelIN5flash19enable_sm80_to_sm89INS1_16FlashAttnFwdSm80INS1_25CollectiveMainloopFwdSm80ILi8ELi1ELb0EN4cute5tupleIJNS5_1CILi128EEENS7_ILi96EEENS7_ILi256EEEEEELi256ENS_6half_tEfNS_4arch4Sm80ELb0ELb0ELb1ELb1ELb1ELb0ELb1ELb0EEENS1_21CollectiveEpilogueFwdINS6_IJS8_SA_S9_EEENS6_IJNS7_ILi1EEESI_SI_EEESC_SE_Li256ELb1ELb1ELb0ELb0EEENS1_19SingleTileSchedulerILb1ELb0ELb1ELi128EEEEEEEEEvNT_6ParamsE,"",@"SHT_CUDA_INFO"
	.sectionflags	@""
	.align	4


	//----- nvinfo : EIATTR_CUDA_API_VERSION
	.align		4
        /*0000*/ 	.byte	0x04, 0x37
        /*0002*/ 	.short	(.L_240 - .L_239)
.L_239:
        /*0004*/ 	.word	0x00000082


	//----- nvinfo : EIATTR_KPARAM_INFO
	.align		4
.L_240:
        /*0008*/ 	.byte	0x04, 0x17
        /*000a*/ 	.short	(.L_242 - .L_241)
.L_241:
        /*000c*/ 	.word	0x00000000
        /*0010*/ 	.short	0x0000
        /*0012*/ 	.short	0x0000
        /*0014*/ 	.byte	0x00, 0xf0, 0x61, 0x10


	//----- nvinfo : EIATTR_SPARSE_MMA_MASK
	.align		4
.L_242:
        /*0018*/ 	.byte	0x03, 0x50
        /*001a*/ 	.short	0x0000


	//----- nvinfo : EIATTR_MAXREG_COUNT
	.align		4
        /*001c*/ 	.byte	0x03, 0x1b
        /*001e*/ 	.short	0x00ff


	//----- nvinfo : EIATTR_MERCURY_ISA_VERSION
	.align		4
        /*0020*/ 	.byte	0x03, 0x5f
        /*0022*/ 	.short	0x0101


	//----- nvinfo : EIATTR_VRC_CTA_INIT_COUNT
	.align		4
        /*0024*/ 	.byte	0x02, 0x4a
	.zero		1
	.zero		1


	//----- nvinfo : EIATTR_EXIT_INSTR_OFFSETS
	.align		4
        /*0028*/ 	.byte	0x04, 0x1c
        /*002a*/ 	.short	(.L_244 - .L_243)


	//   ....[0]....
.L_243:
        /*002c*/ 	.word	0x00000010


	//----- nvinfo : EIATTR_MAX_THREADS
	.align		4
.L_244:
        /*0030*/ 	.byte	0x04, 0x05
        /*0032*/ 	.short	(.L_246 - .L_245)
.L_245:
        /*0034*/ 	.word	0x00000100
        /*0038*/ 	.word	0x00000001
        /*003c*/ 	.word	0x00000001


	//----- nvinfo : EIATTR_CBANK_PARAM_SIZE
	.align		4
.L_246:
        /*0040*/ 	.byte	0x03, 0x19
        /*0042*/ 	.short	0x0418


	//----- nvinfo : EIATTR_PARAM_CBANK
	.align		4
        /*0044*/ 	.byte	0x04, 0x0a
        /*0046*/ 	.short	(.L_248 - .L_247)
	.align		4
.L_247:
        /*0048*/ 	.word	index@(.nv.constant0._ZN7cutlass13device_kernelIN5flash19enable_sm80_to_sm89INS1_16FlashAttnFwdSm80INS1_25CollectiveMainloopFwdSm80ILi8ELi1ELb0EN4cute5tupleIJNS5_1CILi128EEENS7_ILi96EEENS7_ILi256EEEEEELi256ENS_6half_tEfNS_4arch4Sm80ELb0ELb0ELb1ELb1ELb1ELb0ELb1ELb0EEENS1_21CollectiveEpilogueFwdINS6_IJS8_SA_S9_EEENS6_IJNS7_ILi1EEESI_SI_EEESC_SE_Li256ELb1ELb1ELb0ELb0EEENS1_19SingleTileSchedulerILb1ELb0ELb1ELi128EEEEEEEEEvNT_6ParamsE)
        /*004c*/ 	.short	0x0380
        /*004e*/ 	.short	0x0418


	//----- nvinfo : EIATTR_SW_WAR
	.align		4
.L_248:
        /*0050*/ 	.byte	0x04, 0x36
        /*0052*/ 	.short	(.L_250 - .L_249)
.L_249:
        /*0054*/ 	.word	0x00000008
.L_250:


//--------------------- .nv.info._ZN7cutlass13device_kernelIN5flash19enable_sm80_to_sm89INS1_16FlashAttnFwdSm80INS1_25CollectiveMainloopFwdSm80ILi8ELi1ELb0EN4cute5tupleIJNS5_1CILi128EEENS7_ILi48EEENS7_ILi256EEEEEELi256ENS_6half_tEfNS_4arch4Sm80ELb0ELb0ELb1ELb1ELb1ELb1ELb1ELb0EEENS1_21CollectiveEpilogueFwdINS6_IJS8_SA_S9_EEENS6_IJNS7_ILi1EEESI_SI_EEESC_SE_Li256ELb1ELb1ELb0ELb0EEENS1_19SingleTileSchedulerILb1ELb0ELb1ELi128EEEEEEEEEvNT_6ParamsE --------------------------
	.section	.nv.info._ZN7cutlass13device_kernelIN5flash19enable_sm80_to_sm89INS1_16FlashAttnFwdSm80INS1_25CollectiveMainloopFwdSm80ILi8ELi1ELb0EN4cute5tupleIJNS5_1CILi128EEENS7_ILi48EEENS7_ILi256EEEEEELi256ENS_6half_tEfNS_4arch4Sm80ELb0ELb0ELb1ELb1ELb1ELb1ELb1ELb0EEENS1_21CollectiveEpilogueFwdINS6_IJS8_SA_S9_EEENS6_IJNS7_ILi1EEESI_SI_EEESC_SE_Li256ELb1ELb1ELb0ELb0EEENS1_19SingleTileSchedulerILb1ELb0ELb1ELi128EEEEEEEEEvNT_6ParamsE,"",@"SHT_CUDA_INFO"
	.sectionflags	@""
	.align	4


	//----- nvinfo : EIATTR_CUDA_API_VERSION
	.align		4
        /*0000*/ 	.byte	0x04, 0x37
        /*0002*/ 	.short	(.L_252 - .L_251)
.L_251:
        /*0004*/ 	.word	0x00000082


	//----- nvinfo : EIATTR_KPARAM_INFO
	.align		4
.L_252:
        /*0008*/ 	.byte	0x04, 0x17
        /*000a*/ 	.short	(.L_254 - .L_253)
.L_253:
        /*000c*/ 	.word	0x00000000
        /*0010*/ 	.short	0x0000
        /*0012*/ 	.short	0x0000
        /*0014*/ 	.byte	0x00, 0xf0, 0x61, 0x10


	//----- nvinfo : EIATTR_SPARSE_MMA_MASK
	.align		4
.L_254:
        /*0018*/ 	.byte	0x03, 0x50
        /*001a*/ 	.short	0x0000


	//----- nvinfo : EIATTR_MAXREG_COUNT
	.align		4
        /*001c*/ 	.byte	0x03, 0x1b
        /*001e*/ 	.short	0x00ff


	//----- nvinfo : EIATTR_MERCURY_ISA_VERSION
	.align		4
        /*0020*/ 	.byte	0x03, 0x5f
        /*0022*/ 	.short	0x0101


	//----- nvinfo : EIATTR_VRC_CTA_INIT_COUNT
	.align		4
        /*0024*/ 	.byte	0x02, 0x4a
	.zero		1
	.zero		1


	//----- nvinfo : EIATTR_EXIT_INSTR_OFFSETS
	.align		4
        /*0028*/ 	.byte	0x04, 0x1c
        /*002a*/ 	.short	(.L_256 - .L_255)


	//   ....[0]....
.L_255:
        /*002c*/ 	.word	0x00000010


	//----- nvinfo : EIATTR_MAX_THREADS
	.align		4
.L_256:
        /*0030*/ 	.byte	0x04, 0x05
        /*0032*/ 	.short	(.L_258 - .L_257)
.L_257:
        /*0034*/ 	.word	0x00000100
        /*0038*/ 	.word	0x00000001
        /*003c*/ 	.word	0x00000001


	//----- nvinfo : EIATTR_CBANK_PARAM_SIZE
	.align		4
.L_258:
        /*0040*/ 	.byte	0x03, 0x19
        /*0042*/ 	.short	0x0418


	//----- nvinfo : EIATTR_PARAM_CBANK
	.align		4
        /*0044*/ 	.byte	0x04, 0x0a
        /*0046*/ 	.short	(.L_260 - .L_259)
	.align		4
.L_259:
        /*0048*/ 	.word	index@(.nv.constant0._ZN7cutlass13device_kernelIN5flash19enable_sm80_to_sm89INS1_16FlashAttnFwdSm80INS1_25CollectiveMainloopFwdSm80ILi8ELi1ELb0EN4cute5tupleIJNS5_1CILi128EEENS7_ILi48EEENS7_ILi256EEEEEELi256ENS_6half_tEfNS_4arch4Sm80ELb0ELb0ELb1ELb1ELb1ELb1ELb1ELb0EEENS1_21CollectiveEpilogueFwdINS6_IJS8_SA_S9_EEENS6_IJNS7_ILi1EEESI_SI_EEESC_SE_Li256ELb1ELb1ELb0ELb0EEENS1_19SingleTileSchedulerILb1ELb0ELb1ELi128EEEEEEEEEvNT_6ParamsE)
        /*004c*/ 	.short	0x0380
        /*004e*/ 	.short	0x0418


	//----- nvinfo : EIATTR_SW_WAR
	.align		4
.L_260:
        /*0050*/ 	.byte	0x04, 0x36
        /*0052*/ 	.short	(.L_262 - .L_261)
.L_261:
        /*0054*/ 	.word	0x00000008
.L_262:


//--------------------- .nv.info._ZN7cutlass13device_kernelIN5flash19enable_sm80_to_sm89INS1_16FlashAttnFwdSm80INS1_25CollectiveMainloopFwdSm80ILi8ELi1ELb0EN4cute5tupleIJNS5_1CILi128EEENS7_ILi64EEENS7_ILi256EEEEEELi256ENS_6half_tEfNS_4arch4Sm80ELb0ELb1ELb1ELb0ELb1ELb0ELb1ELb0EEENS1_21CollectiveEpilogueFwdINS6_IJS8_SA_S9_EEENS6_IJNS7_ILi1EEESI_SI_EEESC_SE_Li256ELb0ELb1ELb0ELb0EEENS1_19SingleTileSchedulerILb0ELb0ELb1ELi128EEEEEEEEEvNT_6ParamsE --------------------------
	.section	.nv.info._ZN7cutlass13device_kernelIN5flash19enable_sm80_to_sm89INS1_16FlashAttnFwdSm80INS1_25CollectiveMainloopFwdSm80ILi8ELi1ELb0EN4cute5tupleIJNS5_1CILi128EEENS7_ILi64EEENS7_ILi256EEEEEELi256ENS_6half_tEfNS_4arch4Sm80ELb0ELb1ELb1ELb0ELb1ELb0ELb1ELb0EEENS1_21CollectiveEpilogueFwdINS6_IJS8_SA_S9_EEENS6_IJNS7_ILi1EEESI_SI_EEESC_SE_Li256ELb0ELb1ELb0ELb0EEENS1_19SingleTileSchedulerILb0ELb0ELb1ELi128EEEEEEEEEvNT_6ParamsE,"",@"SHT_CUDA_INFO"
	.sectionflags	@""
	.align	4


	//----- nvinfo : EIATTR_CUDA_API_VERSION
	.align		4
        /*0000*/ 	.byte	0x04, 0x37
        /*0002*/ 	.short	(.L_264 - .L_263)
.L_263:
        /*0004*/ 	.word	0x00000082


	//----- nvinfo : EIATTR_KPARAM_INFO
	.align		4
.L_264:
        /*0008*/ 	.byte	0x04, 0x17
        /*000a*/ 	.short	(.L_266 - .L_265)
.L_265:
        /*000c*/ 	.word	0x00000000
        /*0010*/ 	.short	0x0000
        /*0012*/ 	.short	0x0000
        /*0014*/ 	.byte	0x00, 0xf0, 0x61, 0x10


	//----- nvinfo : EIATTR_SPARSE_MMA_MASK
	.align		4
.L_266:
        /*0018*/ 	.byte	0x03, 0x50
        /*001a*/ 	.short	0x0000


	//----- nvinfo : EIATTR_MAXREG_COUNT
	.align		4
        /*001c*/ 	.byte	0x03, 0x1b
        /*001e*/ 	.short	0x00ff


	//----- nvinfo : EIATTR_MERCURY_ISA_VERSION
	.align		4
        /*0020*/ 	.byte	0x03, 0x5f
        /*0022*/ 	.short	0x0101


	//----- nvinfo : EIATTR_VRC_CTA_INIT_COUNT
	.align		4
        /*0024*/ 	.byte	0x02, 0x4a
	.zero		1
	.zero		1


	//----- nvinfo : EIATTR_EXIT_INSTR_OFFSETS
	.align		4
        /*0028*/ 	.byte	0x04, 0x1c
        /*002a*/ 	.short	(.L_268 - .L_267)


	//   ....[0]....
.L_267:
        /*002c*/ 	.word	0x00000010


	//----- nvinfo : EIATTR_MAX_THREADS
	.align		4
.L_268:
        /*0030*/ 	.byte	0x04, 0x05
        /*0032*/ 	.short	(.L_270 - .L_269)
.L_269:
        /*0034*/ 	.word	0x00000100
        /*0038*/ 	.word	0x00000001
        /*003c*/ 	.word	0x00000001


	//----- nvinfo : EIATTR_CBANK_PARAM_SIZE
	.align		4
.L_270:
        /*0040*/ 	.byte	0x03, 0x19
        /*0042*/ 	.short	0x0418


	//----- nvinfo : EIATTR_PARAM_CBANK
	.align		4
        /*0044*/ 	.byte	0x04, 0x0a
        /*0046*/ 	.short	(.L_272 - .L_271)
	.align		4
.L_271:
        /*0048*/ 	.word	index@(.nv.constant0._ZN7cutlass13device_kernelIN5flash19enable_sm80_to_sm89INS1_16FlashAttnFwdSm80INS1_25CollectiveMainloopFwdSm80ILi8ELi1ELb0EN4cute5tupleIJNS5_1CILi128EEENS7_ILi64EEENS7_ILi256EEEEEELi256ENS_6half_tEfNS_4arch4Sm80ELb0ELb1ELb1ELb0ELb1ELb0ELb1ELb0EEENS1_21CollectiveEpilogueFwdINS6_IJS8_SA_S9_EEENS6_IJNS7_ILi1EEESI_SI_EEESC_SE_Li256ELb0ELb1ELb0ELb0EEENS1_19SingleTileSchedulerILb0ELb0ELb1ELi128EEEEEEEEEvNT_6ParamsE)
        /*004c*/ 	.short	0x0380
        /*004e*/ 	.short	0x0418


	//----- nvinfo : EIATTR_SW_WAR
	.align		4
.L_272:
        /*0050*/ 	.byte	0x04, 0x36
        /*0052*/ 	.short	(.L_274 - .L_273)
.L_273:
        /*0054*/ 	.word	0x00000008
.L_274:


//--------------------- .nv.info._ZN7cutlass13device_kernelIN5flash19enable_sm80_to_sm89INS1_16FlashAttnFwdSm80INS1_25CollectiveMainloopFwdSm80ILi8ELi1ELb0EN4cute5tupleIJNS5_1CILi128EEENS7_ILi64EEENS7_ILi256EEEEEELi256ENS_6half_tEfNS_4arch4Sm80ELb0ELb1ELb1ELb1ELb1ELb0ELb1ELb0EEENS1_21CollectiveEpilogueFwdINS6_IJS8_SA_S9_EEENS6_IJNS7_ILi1EEESI_SI_EEESC_SE_Li256ELb1ELb1ELb0ELb0EEENS1_19SingleTileSchedulerILb1ELb0ELb1ELi128EEEEEEEEEvNT_6ParamsE --------------------------
	.section	.nv.info._ZN7cutlass13device_kernelIN5flash19enable_sm80_to_sm89INS1_16FlashAttnFwdSm80INS1_25CollectiveMainloopFwdSm80ILi8ELi1ELb0EN4cute5tupleIJNS5_1CILi128EEENS7_ILi64EEENS7_ILi256EEEEEELi256ENS_6half_tEfNS_4arch4Sm80ELb0ELb1ELb1ELb1ELb1ELb0ELb1ELb0EEENS1_21CollectiveEpilogueFwdINS6_IJS8_SA_S9_EEENS6_IJNS7_ILi1EEESI_SI_EEESC_SE_Li256ELb1ELb1ELb0ELb0EEENS1_19SingleTileSchedulerILb1ELb0ELb1ELi128EEEEEEEEEvNT_6ParamsE,"",@"SHT_CUDA_INFO"
	.sectionflags	@""
	.align	4


	//----- nvinfo : EIATTR_CUDA_API_VERSION
	.align		4
        /*0000*/ 	.byte	0x04, 0x37
        /*0002*/ 	.short	(.L_276 - .L_275)
.L_275:
        /*0004*/ 	.word	0x00000082


	//----- nvinfo : EIATTR_KPARAM_INFO
	.align		4
.L_276:
        /*0008*/ 	.byte	0x04, 0x17
        /*000a*/ 	.short	(.L_278 - .L_277)
.L_277:
        /*000c*/ 	.word	0x00000000
        /*0010*/ 	.short	0x0000
        /*0012*/ 	.short	0x0000
        /*0014*/ 	.byte	0x00, 0xf0, 0x61, 0x10


	//----- nvinfo : EIATTR_SPARSE_MMA_MASK
	.align		4
.L_278:
        /*0018*/ 	.byte	0x03, 0x50
        /*001a*/ 	.short	0x0000


	//----- nvinfo : EIATTR_MAXREG_COUNT
	.align		4
        /*001c*/ 	.byte	0x03, 0x1b
        /*001e*/ 	.short	0x00ff


	//----- nvinfo : EIATTR_MERCURY_ISA_VERSION
	.align		4
        /*0020*/ 	.byte	0x03, 0x5f
        /*0022*/ 	.short	0x0101


	//----- nvinfo : EIATTR_VRC_CTA_INIT_COUNT
	.align		4
        /*0024*/ 	.byte	0x02, 0x4a
	.zero		1
	.zero		1


	//----- nvinfo : EIATTR_EXIT_INSTR_OFFSETS
	.align		4
        /*0028*/ 	.byte	0x04, 0x1c
        /*002a*/ 	.short	(.L_280 - .L_279)


	//   ....[0]....
.L_279:
        /*002c*/ 	.word	0x00000010


	//----- nvinfo : EIATTR_MAX_THREADS
	.align		4
.L_280:
        /*0030*/ 	.byte	0x04, 0x05
        /*0032*/ 	.short	(.L_282 - .L_281)
.L_281:
        /*0034*/ 	.word	0x00000100
        /*0038*/ 	.word	0x00000001
        /*003c*/ 	.word	0x00000001


	//----- nvinfo : EIATTR_CBANK_PARAM_SIZE
	.align		4
.L_282:
        /*0040*/ 	.byte	0x03, 0x19
        /*0042*/ 	.short	0x0418


	//----- nvinfo : EIATTR_PARAM_CBANK
	.align		4
        /*0044*/ 	.byte	0x04, 0x0a
        /*0046*/ 	.short	(.L_284 - .L_283)
	.align		4
.L_283:
        /*0048*/ 	.word	index@(.nv.constant0._ZN7cutlass13device_kernelIN5flash19enable_sm80_to_sm89INS1_16FlashAttnFwdSm80INS1_25CollectiveMainloopFwdSm80ILi8ELi1ELb0EN4cute5tupleIJNS5_1CILi128EEENS7_ILi64EEENS7_ILi256EEEEEELi256ENS_6half_tEfNS_4arch4Sm80ELb0ELb1ELb1ELb1ELb1ELb0ELb1ELb0EEENS1_21CollectiveEpilogueFwdINS6_IJS8_SA_S9_EEENS6_IJNS7_ILi1EEESI_SI_EEESC_SE_Li256ELb1ELb1ELb0ELb0EEENS1_19SingleTileSchedulerILb1ELb0ELb1ELi128EEEEEEEEEvNT_6ParamsE)
        /*004c*/ 	.short	0x0380
        /*004e*/ 	.short	0x0418


	//----- nvinfo : EIATTR_SW_WAR
	.align		4
.L_284:
        /*0050*/ 	.byte	0x04, 0x36
        /*0052*/ 	.short	(.L_286 - .L_285)
.L_285:
        /*0054*/ 	.word	0x00000008
.L_286:


//--------------------- .nv.info._ZN7cutlass13device_kernelIN5flash19enable_sm80_to_sm89INS1_16FlashAttnFwdSm80INS1_25CollectiveMainloopFwdSm80ILi8ELi1ELb0EN4cute5tupleIJNS5_1CILi128EEENS7_ILi48EEENS7_ILi256EEEEEELi256ENS_6half_tEfNS_4arch4Sm80ELb0ELb1ELb1ELb1ELb1ELb1ELb1ELb0EEENS1_21CollectiveEpilogueFwdINS6_IJS8_SA_S9_EEENS6_IJNS7_ILi1EEESI_SI_EEESC_SE_Li256ELb1ELb1ELb0ELb0EEENS1_19SingleTileSchedulerILb1ELb0ELb1ELi128EEEEEEEEEvNT_6ParamsE --------------------------
	.section	.nv.info._ZN7cutlass13device_kernelIN5flash19enable_sm80_to_sm89INS1_16FlashAttnFwdSm80INS1_25CollectiveMainloopFwdSm80ILi8ELi1ELb0EN4cute5tupleIJNS5_1CILi128EEENS7_ILi48EEENS7_ILi256EEEEEELi256ENS_6half_tEfNS_4arch4Sm80ELb0ELb1ELb1ELb1ELb1ELb1ELb1ELb0EEENS1_21CollectiveEpilogueFwdINS6_IJS8_SA_S9_EEENS6_IJNS7_ILi1EEESI_SI_EEESC_SE_Li256ELb1ELb1ELb0ELb0EEENS1_19SingleTileSchedulerILb1ELb0ELb1ELi128EEEEEEEEEvNT_6ParamsE,"",@"SHT_CUDA_INFO"
	.sectionflags	@""
	.align	4


	//----- nvinfo : EIATTR_CUDA_API_VERSION
	.align		4
        /*0000*/ 	.byte	0x04, 0x37
        /*0002*/ 	.short	(.L_288 - .L_287)
.L_287:
        /*0004*/ 	.word	0x00000082


	//----- nvinfo : EIATTR_KPARAM_INFO
	.align		4
.L_288:
        /*0008*/ 	.byte	0x04, 0x17
        /*000a*/ 	.short	(.L_290 - .L_289)
.L_289:
        /*000c*/ 	.word	0x00000000
        /*0010*/ 	.short	0x0000
        /*0012*/ 	.short	0x0000
        /*0014*/ 	.byte	0x00, 0xf0, 0x61, 0x10


	//----- nvinfo : EIATTR_SPARSE_MMA_MASK
	.align		4
.L_290:
        /*0018*/ 	.byte	0x03, 0x50
        /*001a*/ 	.short	0x0000


	//----- nvinfo : EIATTR_MAXREG_COUNT
	.align		4
        /*001c*/ 	.byte	0x03, 0x1b
        /*001e*/ 	.short	0x00ff


	//----- nvinfo : EIATTR_MERCURY_ISA_VERSION
	.align		4
        /*0020*/ 	.byte	0x03, 0x5f
        /*0022*/ 	.short	0x0101


	//----- nvinfo : EIATTR_VRC_CTA_INIT_COUNT
	.align		4
        /*0024*/ 	.byte	0x02, 0x4a
	.zero		1
	.zero		1


	//----- nvinfo : EIATTR_EXIT_INSTR_OFFSETS
	.align		4
        /*0028*/ 	.byte	0x04, 0x1c
        /*002a*/ 	.short	(.L_292 - .L_291)


	//   ....[0]....
.L_291:
        /*002c*/ 	.word	0x00000010


	//----- nvinfo : EIATTR_MAX_THREADS
	.align		4
.L_292:
        /*0030*/ 	.byte	0x04, 0x05
        /*0032*/ 	.short	(.L_294 - .L_293)
.L_293:
        /*0034*/ 	.word	0x00000100
        /*0038*/ 	.word	0x00000001
        /*003c*/ 	.word	0x00000001


	//----- nvinfo : EIATTR_CBANK_PARAM_SIZE
	.align		4
.L_294:
        /*0040*/ 	.byte	0x03, 0x19
        /*0042*/ 	.short	0x0418


	//----- nvinfo : EIATTR_PARAM_CBANK
	.align		4
        /*0044*/ 	.byte	0x04, 0x0a
        /*0046*/ 	.short	(.L_296 - .L_295)
	.align		4
.L_295:
        /*0048*/ 	.word	index@(.nv.constant0._ZN7cutlass13device_kernelIN5flash19enable_sm80_to_sm89INS1_16FlashAttnFwdSm80INS1_25CollectiveMainloopFwdSm80ILi8ELi1ELb0EN4cute5tupleIJNS5_1CILi128EEENS7_ILi48EEENS7_ILi256EEEEEELi256ENS_6half_tEfNS_4arch4Sm80ELb0ELb1ELb1ELb1ELb1ELb1ELb1ELb0EEENS1_21CollectiveEpilogueFwdINS6_IJS8_SA_S9_EEENS6_IJNS7_ILi1EEESI_SI_EEESC_SE_Li256ELb1ELb1ELb0ELb0EEENS1_19SingleTileSchedulerILb1ELb0ELb1ELi128EEEEEEEEEvNT_6ParamsE)
        /*004c*/ 	.short	0x0380
        /*004e*/ 	.short	0x0418


	//----- nvinfo : EIATTR_SW_WAR
	.align		4
.L_296:
        /*0050*/ 	.byte	0x04, 0x36
        /*0052*/ 	.short	(.L_298 - .L_297)
.L_297:
        /*0054*/ 	.word	0x00000008
.L_298:


//--------------------- .nv.info._ZN7cutlass13device_kernelIN5flash19enable_sm80_to_sm89INS1_16FlashAttnFwdSm80INS1_25CollectiveMainloopFwdSm80ILi8ELi1ELb0EN4cute5tupleIJNS5_1CILi128EEENS7_ILi96EEENS7_ILi256EEEEEELi256ENS_6half_tEfNS_4arch4Sm80ELb1ELb0ELb1ELb0ELb1ELb0ELb1ELb0EEENS1_21CollectiveEpilogueFwdINS6_IJS8_SA_S9_EEENS6_IJNS7_ILi1EEESI_SI_EEESC_SE_Li256ELb0ELb1ELb0ELb0EEENS1_30DynamicPersistentTileSchedulerILi256ELi256ELb0ELb1ELb0EEEEEEEEEvNT_6ParamsE --------------------------
	.section	.nv.info._ZN7cutlass13device_kernelIN5flash19enable_sm80_to_sm89INS1_16FlashAttnFwdSm80INS1_25CollectiveMainloopFwdSm80ILi8ELi1ELb0EN4cute5tupleIJNS5_1CILi128EEENS7_ILi96EEENS7_ILi256EEEEEELi256ENS_6half_tEfNS_4arch4Sm80ELb1ELb0ELb1ELb0ELb1ELb0ELb1ELb0EEENS1_21CollectiveEpilogueFwdINS6_IJS8_SA_S9_EEENS6_IJNS7_ILi1EEESI_SI_EEESC_SE_Li256ELb0ELb1ELb0ELb0EEENS1_30DynamicPersistentTileSchedulerILi256ELi256ELb0ELb1ELb0EEEEEEEEEvNT_6ParamsE,"",@"SHT_CUDA_INFO"
	.sectionflags	@""
	.align	4


	//----- nvinfo : EIATTR_CUDA_API_VERSION
	.align		4
        /*0000*/ 	.byte	0x04, 0x37
        /*0002*/ 	.short	(.L_300 - .L_299)
.L_299:
        /*0004*/ 	.word	0x00000082


	//----- nvinfo : EIATTR_KPARAM_INFO
	.align		4
.L_300:
        /*0008*/ 	.byte	0x04, 0x17
        /*000a*/ 	.short	(.L_302 - .L_301)
.L_301:
        /*000c*/ 	.word	0x00000000
        /*0010*/ 	.short	0x0000
        /*0012*/ 	.short	0x0000
        /*0014*/ 	.byte	0x00, 0xf0, 0xa1, 0x10


	//----- nvinfo : EIATTR_SPARSE_MMA_MASK
	.align		4
.L_302:
        /*0018*/ 	.byte	0x03, 0x50
        /*001a*/ 	.short	0x0000


	//----- nvinfo : EIATTR_MAXREG_COUNT
	.align		4
        /*001c*/ 	.byte	0x03, 0x1b
        /*001e*/ 	.short	0x00ff


	//----- nvinfo : EIATTR_MERCURY_ISA_VERSION
	.align		4
        /*0020*/ 	.byte	0x03, 0x5f
        /*0022*/ 	.short	0x0101


	//----- nvinfo : EIATTR_VRC_CTA_INIT_COUNT
	.align		4
        /*0024*/ 	.byte	0x02, 0x4a
	.zero		1
	.zero		1


	//----- nvinfo : EIATTR_EXIT_INSTR_OFFSETS
	.align		4
        /*0028*/ 	.byte	0x04, 0x1c
        /*002a*/ 	.short	(.L_304 - .L_303)


	//   ....[0]....
.L_303:
        /*002c*/ 	.word	0x00000010


	//----- nvinfo : EIATTR_MAX_THREADS
	.align		4
.L_304:
        /*0030*/ 	.byte	0x04, 0x05
        /*0032*/ 	.short	(.L_306 - .L_305)
.L_305:
        /*0034*/ 	.word	0x00000100
        /*0038*/ 	.word	0x00000001
        /*003c*/ 	.word	0x00000001


	//----- nvinfo : EIATTR_CBANK_PARAM_SIZE
	.align		4
.L_306:
        /*0040*/ 	.byte	0x03, 0x19
        /*0042*/ 	.short	0x0428


	//----- nvinfo : EIATTR_PARAM_CBANK
	.align		4
        /*0044*/ 	.byte	0x04, 0x0a
        /*0046*/ 	.short	(.L_308 - .L_307)
	.align		4
.L_307:
        /*0048*/ 	.word	index@(.nv.constant0._ZN7cutlass13device_kernelIN5flash19enable_sm80_to_sm89INS1_16FlashAttnFwdSm80INS1_25CollectiveMainloopFwdSm80ILi8ELi1ELb0EN4cute5tupleIJNS5_1CILi128EEENS7_ILi96EEENS7_ILi256EEEEEELi256ENS_6half_tEfNS_4arch4Sm80ELb1ELb0ELb1ELb0ELb1ELb0ELb1ELb0EEENS1_21CollectiveEpilogueFwdINS6_IJS8_SA_S9_EEENS6_IJNS7_ILi1EEESI_SI_EEESC_SE_Li256ELb0ELb1ELb0ELb0EEENS1_30DynamicPersistentTileSchedulerILi256ELi256ELb0ELb1ELb0EEEEEEEEEvNT_6ParamsE)
        /*004c*/ 	.short	0x0380
        /*004e*/ 	.short	0x0428


	//----- nvinfo : EIATTR_SW_WAR
	.align		4
.L_308:
        /*0050*/ 	.byte	0x04, 0x36
        /*0052*/ 	.short	(.L_310 - .L_309)
.L_309:
        /*0054*/ 	.word	0x00000008
.L_310:


//--------------------- .nv.info._ZN7cutlass13device_kernelIN5flash19enable_sm80_to_sm89INS1_16FlashAttnFwdSm80INS1_25CollectiveMainloopFwdSm80ILi8ELi1ELb0EN4cute5tupleIJNS5_1CILi128EEENS7_ILi96EEENS7_ILi256EEEEEELi256ENS_6half_tEfNS_4arch4Sm80ELb1ELb0ELb1ELb1ELb1ELb0ELb1ELb0EEENS1_21CollectiveEpilogueFwdINS6_IJS8_SA_S9_EEENS6_IJNS7_ILi1EEESI_SI_EEESC_SE_Li256ELb1ELb1ELb0ELb0EEENS1_19SingleTileSchedulerILb1ELb0ELb1ELi128EEEEEEEEEvNT_6ParamsE --------------------------
	.section	.nv.info._ZN7cutlass13device_kernelIN5flash19enable_sm80_to_sm89INS1_16FlashAttnFwdSm80INS1_25CollectiveMainloopFwdSm80ILi8ELi1ELb0EN4cute5tupleIJNS5_1CILi128EEENS7_ILi96EEENS7_ILi256EEEEEELi256ENS_6half_tEfNS_4arch4Sm80ELb1ELb0ELb1ELb1ELb1ELb0ELb1ELb0EEENS1_21CollectiveEpilogueFwdINS6_IJS8_SA_S9_EEENS6_IJNS7_ILi1EEESI_SI_EEESC_SE_Li256ELb1ELb1ELb0ELb0EEENS1_19SingleTileSchedulerILb1ELb0ELb1ELi128EEEEEEEEEvNT_6ParamsE,"",@"SHT_CUDA_INFO"
	.sectionflags	@""
	.align	4


	//----- nvinfo : EIATTR_CUDA_API_VERSION
	.align		4
        /*0000*/ 	.byte	0x04, 0x37
        /*0002*/ 	.short	(.L_312 - .L_311)
.L_311:
        /*0004*/ 	.word	0x00000082


	//----- nvinfo : EIATTR_KPARAM_INFO
	.align		4
.L_312:
        /*0008*/ 	.byte	0x04, 0x17
        /*000a*/ 	.short	(.L_314 - .L_313)
.L_313:
        /*000c*/ 	.word	0x00000000
        /*0010*/ 	.short	0x0000
        /*0012*/ 	.short	0x0000
        /*0014*/ 	.byte	0x00, 0xf0, 0x61, 0x10


	//----- nvinfo : EIATTR_SPARSE_MMA_MASK
	.align		4
.L_314:
        /*0018*/ 	.byte	0x03, 0x50
        /*001a*/ 	.short	0x0000


	//----- nvinfo : EIATTR_MAXREG_COUNT
	.align		4
        /*001c*/ 	.byte	0x03, 0x1b
        /*001e*/ 	.short	0x00ff


	//----- nvinfo : EIATTR_MERCURY_ISA_VERSION
	.align		4
        /*0020*/ 	.byte	0x03, 0x5f
        /*0022*/ 	.short	0x0101


	//----- nvinfo : EIATTR_VRC_CTA_INIT_COUNT
	.align		4
        /*0024*/ 	.byte	0x02, 0x4a
	.zero		1
	.zero		1


	//----- nvinfo : EIATTR_EXIT_INSTR_OFFSETS
	.align		4
        /*0028*/ 	.byte	0x04, 0x1c
        /*002a*/ 	.short	(.L_316 - .L_315)


	//   ....[0]....
.L_315:
        /*002c*/ 	.word	0x00000010


	//----- nvinfo : EIATTR_MAX_THREADS
	.align		4
.L_316:
        /*0030*/ 	.byte	0x04, 0x05
        /*0032*/ 	.short	(.L_318 - .L_317)
.L_317:
        /*0034*/ 	.word	0x00000100
        /*0038*/ 	.word	0x00000001
        /*003c*/ 	.word	0x00000001


	//----- nvinfo : EIATTR_CBANK_PARAM_SIZE
	.align		4
.L_318:
        /*0040*/ 	.byte	0x03, 0x19
        /*0042*/ 	.short	0x0418


	//----- nvinfo : EIATTR_PARAM_CBANK
	.align		4
        /*0044*/ 	.byte	0x04, 0x0a
        /*0046*/ 	.short	(.L_320 - .L_319)
	.align		4
.L_319:
        /*0048*/ 	.word	index@(.nv.constant0._ZN7cutlass13device_kernelIN5flash19enable_sm80_to_sm89INS1_16FlashAttnFwdSm80INS1_25CollectiveMainloopFwdSm80ILi8ELi1ELb0EN4cute5tupleIJNS5_1CILi128EEENS7_ILi96EEENS7_ILi256EEEEEELi256ENS_6half_tEfNS_4arch4Sm80ELb1ELb0ELb1ELb1ELb1ELb0ELb1ELb0EEENS1_21CollectiveEpilogueFwdINS6_IJS8_SA_S9_EEENS6_IJNS7_ILi1EEESI_SI_EEESC_SE_Li256ELb1ELb1ELb0ELb0EEENS1_19SingleTileSchedulerILb1ELb0ELb1ELi128EEEEEEEEEvNT_6ParamsE)
        /*004c*/ 	.short	0x0380
        /*004e*/ 	.short	0x0418


	//----- nvinfo : EIATTR_SW_WAR
	.align		4
.L_320:
        /*0050*/ 	.byte	0x04, 0x36
        /*0052*/ 	.short	(.L_322 - .L_321)
.L_321:
        /*0054*/ 	.word	0x00000008
.L_322:


//--------------------- .nv.info._ZN7cutlass13device_kernelIN5flash19enable_sm80_to_sm89INS1_16FlashAttnFwdSm80INS1_25CollectiveMainloopFwdSm80ILi8ELi1ELb0EN4cute5tupleIJNS5_1CILi128EEENS7_ILi48EEENS7_ILi256EEEEEELi256ENS_6half_tEfNS_4arch4Sm80ELb1ELb0ELb1ELb1ELb1ELb1ELb1ELb0EEENS1_21CollectiveEpilogueFwdINS6_IJS8_SA_S9_EEENS6_IJNS7_ILi1EEESI_SI_EEESC_SE_Li256ELb1ELb1ELb0ELb0EEENS1_19SingleTileSchedulerILb1ELb0ELb1ELi128EEEEEEEEEvNT_6ParamsE --------------------------
	.section	.nv.info._ZN7cutlass13device_kernelIN5flash19enable_sm80_to_sm89INS1_16FlashAttnFwdSm80INS1_25CollectiveMainloopFwdSm80ILi8ELi1ELb0EN4cute5tupleIJNS5_1CILi128EEENS7_ILi48EEENS7_ILi256EEEEEELi256ENS_6half_tEfNS_4arch4Sm80ELb1ELb0ELb1ELb1ELb1ELb1ELb1ELb0EEENS1_21CollectiveEpilogueFwdINS6_IJS8_SA_S9_EEENS6_IJNS7_ILi1EEESI_SI_EEESC_SE_Li256ELb1ELb1ELb0ELb0EEENS1_19SingleTileSchedulerILb1ELb0ELb1ELi128EEEEEEEEEvNT_6ParamsE,"",@"SHT_CUDA_INFO"
	.sectionflags	@""
	.align	4


	//----- nvinfo : EIATTR_CUDA_API_VERSION
	.align		4
        /*0000*/ 	.byte	0x04, 0x37
        /*0002*/ 	.short	(.L_324 - .L_323)
.L_323:
        /*0004*/ 	.word	0x00000082


	//----- nvinfo : EIATTR_KPARAM_INFO
	.align		4
.L_324:
        /*0008*/ 	.byte	0x04, 0x17
        /*000a*/ 	.short	(.L_326 - .L_325)
.L_325:
        /*000c*/ 	.word	0x00000000
        /*0010*/ 	.short	0x0000
        /*0012*/ 	.short	0x0000
        /*0014*/ 	.byte	0x00, 0xf0, 0x61, 0x10


	//----- nvinfo : EIATTR_SPARSE_MMA_MASK
	.align		4
.L_326:
        /*0018*/ 	.byte	0x03, 0x50
        /*001a*/ 	.short	0x0000


	//----- nvinfo : EIATTR_MAXREG_COUNT
	.align		4
        /*001c*/ 	.byte	0x03, 0x1b
        /*001e*/ 	.short	0x00ff


	//----- nvinfo : EIATTR_MERCURY_ISA_VERSION
	.align		4
        /*0020*/ 	.byte	0x03, 0x5f
        /*0022*/ 	.short	0x0101


	//----- nvinfo : EIATTR_VRC_CTA_INIT_COUNT
	.align		4
        /*0024*/ 	.byte	0x02, 0x4a
	.zero		1
	.zero		1


	//----- nvinfo : EIATTR_EXIT_INSTR_OFFSETS
	.align		4
        /*0028*/ 	.byte	0x04, 0x1c
        /*002a*/ 	.short	(.L_328 - .L_327)


	//   ....[0]....
.L_327:
        /*002c*/ 	.word	0x00000010


	//----- nvinfo : EIATTR_MAX_THREADS
	.align		4
.L_328:
        /*0030*/ 	.byte	0x04, 0x05
        /*0032*/ 	.short	(.L_330 - .L_329)
.L_329:
        /*0034*/ 	.word	0x00000100
        /*0038*/ 	.word	0x00000001
        /*003c*/ 	.word	0x00000001


	//----- nvinfo : EIATTR_CBANK_PARAM_SIZE
	.align		4
.L_330:
        /*0040*/ 	.byte	0x03, 0x19
        /*0042*/ 	.short	0x0418


	//----- nvinfo : EIATTR_PARAM_CBANK
	.align		4
        /*0044*/ 	.byte	0x04, 0x0a
        /*0046*/ 	.short	(.L_332 - .L_331)
	.align		4
.L_331:
        /*0048*/ 	.word	index@(.nv.constant0._ZN7cutlass13device_kernelIN5flash19enable_sm80_to_sm89INS1_16FlashAttnFwdSm80INS1_25CollectiveMainloopFwdSm80ILi8ELi1ELb0EN4cute5tupleIJNS5_1CILi128EEENS7_ILi48EEENS7_ILi256EEEEEELi256ENS_6half_tEfNS_4arch4Sm80ELb1ELb0ELb1ELb1ELb1ELb1ELb1ELb0EEENS1_21CollectiveEpilogueFwdINS6_IJS8_SA_S9_EEENS6_IJNS7_ILi1EEESI_SI_EEESC_SE_Li256ELb1ELb1ELb0ELb0EEENS1_19SingleTileSchedulerILb1ELb0ELb1ELi128EEEEEEEEEvNT_6ParamsE)
        /*004c*/ 	.short	0x0380
        /*004e*/ 	.short	0x0418


	//----- nvinfo : EIATTR_SW_WAR
	.align		4
.L_332:
        /*0050*/ 	.byte	0x04, 0x36
        /*0052*/ 	.short	(.L_334 - .L_333)
.L_333:
        /*0054*/ 	.word	0x00000008
.L_334:


//--------------------- .nv.callgraph             --------------------------
	.section	.nv.callgraph,"",@"SHT_CUDA_CALLGRAPH"
	.align	4
	.sectionentsize	8
	.align		4
        /*0000*/ 	.word	0x00000000
	.align		4
        /*0004*/ 	.word	0xffffffff
	.align		4
        /*0008*/ 	.word	0x00000000
	.align		4
        /*000c*/ 	.word	0xfffffffe
	.align		4
        /*0010*/ 	.word	0x00000000
	.align		4
        /*0014*/ 	.word	0xfffffffd
	.align		4
        /*0018*/ 	.word	0x00000000
	.align		4
        /*001c*/ 	.word	0xfffffffc


//--------------------- .nv.constant4             --------------------------
	.section	.nv.constant4,"a",@progbits
	.align	8
	.align		8
.nv.constant4:
        /*0000*/ 	.dword	_ZN80_INTERNAL_c93eee38_44_flash_fwd_hdim256_fp16_paged_softcap_sm80_cu_49158569_33604cuda3std3__45__cpo5beginE
	.align		8
        /*0008*/ 	.dword	_ZN80_INTERNAL_c93eee38_44_flash_fwd_hdim256_fp16_paged_softcap_sm80_cu_49158569_33604cuda3std3__45__cpo3endE
	.align		8
        /*0010*/ 	.dword	_ZN80_INTERNAL_c93eee38_44_flash_fwd_hdim256_fp16_paged_softcap_sm80_cu_49158569_33604cuda3std3__45__cpo6cbeginE
	.align		8
        /*0018*/ 	.dword	_ZN80_INTERNAL_c93eee38_44_flash_fwd_hdim256_fp16_paged_softcap_sm80_cu_49158569_33604cuda3std3__45__cpo4cendE
	.align		8
        /*0020*/ 	.dword	_ZN80_INTERNAL_c93eee38_44_flash_fwd_hdim256_fp16_paged_softcap_sm80_cu_49158569_33604cuda3std3__482_GLOBAL__N__c93eee38_44_flash_fwd_hdim256_fp16_paged_softcap_sm80_cu_49158569_33606ignoreE
	.align		8
        /*0028*/ 	.dword	_ZN80_INTERNAL_c93eee38_44_flash_fwd_hdim256_fp16_paged_softcap_sm80_cu_49158569_33604cuda3std3__419piecewise_constructE
	.align		8
        /*0030*/ 	.dword	_ZN80_INTERNAL_c93eee38_44_flash_fwd_hdim256_fp16_paged_softcap_sm80_cu_49158569_33604cuda3std3__48in_placeE
	.align		8
        /*0038*/ 	.dword	_ZN80_INTERNAL_c93eee38_44_flash_fwd_hdim256_fp16_paged_softcap_sm80_cu_49158569_33604cuda3std6ranges3__45__cpo4swapE
	.align		8
        /*0040*/ 	.dword	_ZN80_INTERNAL_c93eee38_44_flash_fwd_hdim256_fp16_paged_softcap_sm80_cu_49158569_33604cuda3std6ranges3__45__cpo9iter_moveE
	.align		8
        /*0048*/ 	.dword	_ZN80_INTERNAL_c93eee38_44_flash_fwd_hdim256_fp16_paged_softcap_sm80_cu_49158569_33604cute7productE
	.align		8
        /*0050*/ 	.dword	_ZN80_INTERNAL_c93eee38_44_flash_fwd_hdim256_fp16_paged_softcap_sm80_cu_49158569_33604cute1_E


//--------------------- .text._ZN7cutlass13device_kernelIN5flash19enable_sm80_to_sm89INS1_16FlashAttnFwdSm80INS1_25CollectiveMainloopFwdSm80ILi8ELi1ELb1EN4cute5tupleIJNS5_1CILi128EEENS7_ILi64EEENS7_ILi256EEEEEELi256ENS_6half_tEfNS_4arch4Sm80ELb0ELb0ELb1ELb0ELb1ELb0ELb1ELb0EEENS1_21CollectiveEpilogueFwdINS6_IJS8_SA_S9_EEENS6_IJNS7_ILi1EEESI_SI_EEESC_SE_Li256ELb0ELb1ELb0ELb0EEENS1_19SingleTileSchedulerILb0ELb0ELb1ELi128EEEEEEEEEvNT_6ParamsE --------------------------
	.section	.text._ZN7cutlass13device_kernelIN5flash19enable_sm80_to_sm89INS1_16FlashAttnFwdSm80INS1_25CollectiveMainloopFwdSm80ILi8ELi1ELb1EN4cute5tupleIJNS5_1CILi128EEENS7_ILi64EEENS7_ILi256EEEEEELi256ENS_6half_tEfNS_4arch4Sm80ELb0ELb0ELb1ELb0ELb1ELb0ELb1ELb0EEENS1_21CollectiveEpilogueFwdINS6_IJS8_SA_S9_EEENS6_IJNS7_ILi1EEESI_SI_EEESC_SE_Li256ELb0ELb1ELb0ELb0EEENS1_19SingleTileSchedulerILb0ELb0ELb1ELi128EEEEEEEEEvNT_6ParamsE,"ax",@progbits
	.align	128
.text._ZN7cutlass13device_kernelIN5flash19enable_sm80_to_sm89INS1_16FlashAttnFwdSm80INS1_25CollectiveMainloopFwdSm80ILi8ELi1ELb1EN4cute5tupleIJNS5_1CILi128EEENS7_ILi64EEENS7_ILi256EEEEEELi256ENS_6half_tEfNS_4arch4Sm80ELb0ELb0ELb1ELb0ELb1ELb0ELb1ELb0EEENS1_21CollectiveEpilogueFwdINS6_IJS8_SA_S9_EEENS6_IJNS7_ILi1EEESI_SI_EEESC_SE_Li256ELb0ELb1ELb0ELb0EEENS1_19SingleTileSchedulerILb0ELb0ELb1ELi128EEEEEEEEEvNT_6ParamsE:
        .type           _ZN7cutlass13device_kernelIN5flash19enable_sm80_to_sm89INS1_16FlashAttnFwdSm80INS1_25CollectiveMainloopFwdSm80ILi8ELi1ELb1EN4cute5tupleIJNS5_1CILi128EEENS7_ILi64EEENS7_ILi256EEEEEELi256ENS_6half_tEfNS_4arch4Sm80ELb0ELb0ELb1ELb0ELb1ELb0ELb1ELb0EEENS1_21CollectiveEpilogueFwdINS6_IJS8_SA_S9_EEENS6_IJNS7_ILi1EEESI_SI_EEESC_SE_Li256ELb0ELb1ELb0ELb0EEENS1_19SingleTileSchedulerILb0ELb0ELb1ELi128EEEEEEEEEvNT_6ParamsE,@function
        .size           _ZN7cutlass13device_kernelIN5flash19enable_sm80_to_sm89INS1_16FlashAttnFwdSm80INS1_25CollectiveMainloopFwdSm80ILi8ELi1ELb1EN4cute5tupleIJNS5_1CILi128EEENS7_ILi64EEENS7_ILi256EEEEEELi256ENS_6half_tEfNS_4arch4Sm80ELb0ELb0ELb1ELb0ELb1ELb0ELb1ELb0EEENS1_21CollectiveEpilogueFwdINS6_IJS8_SA_S9_EEENS6_IJNS7_ILi1EEESI_SI_EEESC_SE_Li256ELb0ELb1ELb0ELb0EEENS1_19SingleTileSchedulerILb0ELb0ELb1ELi128EEEEEEEEEvNT_6ParamsE,(.L_x_18 - _ZN7cutlass13device_kernelIN5flash19enable_sm80_to_sm89INS1_16FlashAttnFwdSm80INS1_25CollectiveMainloopFwdSm80ILi8ELi1ELb1EN4cute5tupleIJNS5_1CILi128EEENS7_ILi64EEENS7_ILi256EEEEEELi256ENS_6half_tEfNS_4arch4Sm80ELb0ELb0ELb1ELb0ELb1ELb0ELb1ELb0EEENS1_21CollectiveEpilogueFwdINS6_IJS8_SA_S9_EEENS6_IJNS7_ILi1EEESI_SI_EEESC_SE_Li256ELb0ELb1ELb0ELb0EEENS1_19SingleTileSchedulerILb0ELb0ELb1ELi128EEEEEEEEEvNT_6ParamsE)
        .other          _ZN7cutlass13device_kernelIN5flash19enable_sm80_to_sm89INS1_16FlashAttnFwdSm80INS1_25CollectiveMainloopFwdSm80ILi8ELi1ELb1EN4cute5tupleIJNS5_1CILi128EEENS7_ILi64EEENS7_ILi256EEEEEELi256ENS_6half_tEfNS_4arch4Sm80ELb0ELb0ELb1ELb0ELb1ELb0ELb1ELb0EEENS1_21CollectiveEpilogueFwdINS6_IJS8_SA_S9_EEENS6_IJNS7_ILi1EEESI_SI_EEESC_SE_Li256ELb0ELb1ELb0ELb0EEENS1_19SingleTileSchedulerILb0ELb0ELb1ELi128EEEEEEEEEvNT_6ParamsE,@"STO_CUDA_ENTRY STV_DEFAULT"
_ZN7cutlass13device_kernelIN5flash19enable_sm80_to_sm89INS1_16FlashAttnFwdSm80INS1_25CollectiveMainloopFwdSm80ILi8ELi1ELb1EN4cute5tupleIJNS5_1CILi128EEENS7_ILi64EEENS7_ILi256EEEEEELi256ENS_6half_tEfNS_4arch4Sm80ELb0ELb0ELb1ELb0ELb1ELb0ELb1ELb0EEENS1_21CollectiveEpilogueFwdINS6_IJS8_SA_S9_EEENS6_IJNS7_ILi1EEESI_SI_EEESC_SE_Li256ELb0ELb1ELb0ELb0EEENS1_19SingleTileSchedulerILb0ELb0ELb1ELi128EEEEEEEEEvNT_6ParamsE:
[----:B------:R-:W-:Y:S01]  /*0000*/  LDC R1, c[0x0][0x37c] ;  /* 0x0000df00ff017b82 */ /* 0x000fe20000000800 */
[----:B------:R-:W-:Y:S05]  /*0010*/  EXIT ;  /* 0x000000000000794d */ /* 0x000fea0003800000 */
.L_x_0:
[----:B------:R-:W-:-:S00]  /*0020*/  BRA `(.L_x_0) ;  /* 0xfffffffc00fc7947 */ /* 0x000fc0000383ffff */
[----:B------:R-:W-:-:S00]  /*0030*/  NOP ;  /* 0x0000000000007918 */ /* 0x000fc00000000000 */
        /* <DEDUP_REMOVED lines=12> */
.L_x_18:


//--------------------- .text._ZN7cutlass13device_kernelIN5flash19enable_sm80_to_sm89INS1_16FlashAttnFwdSm80INS1_25CollectiveMainloopFwdSm80ILi8ELi1ELb1EN4cute5tupleIJNS5_1CILi128EEENS7_ILi64EEENS7_ILi256EEEEEELi256ENS_6half_tEfNS_4arch4Sm80ELb0ELb0ELb1ELb1ELb1ELb0ELb1ELb0EEENS1_21CollectiveEpilogueFwdINS6_IJS8_SA_S9_EEENS6_IJNS7_ILi1EEESI_SI_EEESC_SE_Li256ELb1ELb1ELb0ELb0EEENS1_19SingleTileSchedulerILb1ELb0ELb1ELi128EEEEEEEEEvNT_6ParamsE --------------------------
	.section	.text._ZN7cutlass13device_kernelIN5flash19enable_sm80_to_sm89INS1_16FlashAttnFwdSm80INS1_25CollectiveMainloopFwdSm80ILi8ELi1ELb1EN4cute5tupleIJNS5_1CILi128EEENS7_ILi64EEENS7_ILi256EEEEEELi256ENS_6half_tEfNS_4arch4Sm80ELb0ELb0ELb1ELb1ELb1ELb0ELb1ELb0EEENS1_21CollectiveEpilogueFwdINS6_IJS8_SA_S9_EEENS6_IJNS7_ILi1EEESI_SI_EEESC_SE_Li256ELb1ELb1ELb0ELb0EEENS1_19SingleTileSchedulerILb1ELb0ELb1ELi128EEEEEEEEEvNT_6ParamsE,"ax",@progbits
	.align	128
.text._ZN7cutlass13device_kernelIN5flash19enable_sm80_to_sm89INS1_16FlashAttnFwdSm80INS1_25CollectiveMainloopFwdSm80ILi8ELi1ELb1EN4cute5tupleIJNS5_1CILi128EEENS7_ILi64EEENS7_ILi256EEEEEELi256ENS_6half_tEfNS_4arch4Sm80ELb0ELb0ELb1ELb1ELb1ELb0ELb1ELb0EEENS1_21CollectiveEpilogueFwdINS6_IJS8_SA_S9_EEENS6_IJNS7_ILi1EEESI_SI_EEESC_SE_Li256ELb1ELb1ELb0ELb0EEENS1_19SingleTileSchedulerILb1ELb0ELb1ELi128EEEEEEEEEvNT_6ParamsE:
        .type           _ZN7cutlass13device_kernelIN5flash19enable_sm80_to_sm89INS1_16FlashAttnFwdSm80INS1_25CollectiveMainloopFwdSm80ILi8ELi1ELb1EN4cute5tupleIJNS5_1CILi128EEENS7_ILi64EEENS7_ILi256EEEEEELi256ENS_6half_tEfNS_4arch4Sm80ELb0ELb0ELb1ELb1ELb1ELb0ELb1ELb0EEENS1_21CollectiveEpilogueFwdINS6_IJS8_SA_S9_EEENS6_IJNS7_ILi1EEESI_SI_EEESC_SE_Li256ELb1ELb1ELb0ELb0EEENS1_19SingleTileSchedulerILb1ELb0ELb1ELi128EEEEEEEEEvNT_6ParamsE,@function
        .size           _ZN7cutlass13device_kernelIN5flash19enable_sm80_to_sm89INS1_16FlashAttnFwdSm80INS1_25CollectiveMainloopFwdSm80ILi8ELi1ELb1EN4cute5tupleIJNS5_1CILi128EEENS7_ILi64EEENS7_ILi256EEEEEELi256ENS_6half_tEfNS_4arch4Sm80ELb0ELb0ELb1ELb1ELb1ELb0ELb1ELb0EEENS1_21CollectiveEpilogueFwdINS6_IJS8_SA_S9_EEENS6_IJNS7_ILi1EEESI_SI_EEESC_SE_Li256ELb1ELb1ELb0ELb0EEENS1_19SingleTileSchedulerILb1ELb0ELb1ELi128EEEEEEEEEvNT_6ParamsE,(.L_x_19 - _ZN7cutlass13device_kernelIN5flash19enable_sm80_to_sm89INS1_16FlashAttnFwdSm80INS1_25CollectiveMainloopFwdSm80ILi8ELi1ELb1EN4cute5tupleIJNS5_1CILi128EEENS7_ILi64EEENS7_ILi256EEEEEELi256ENS_6half_tEfNS_4arch4Sm80ELb0ELb0ELb1ELb1ELb1ELb0ELb1ELb0EEENS1_21CollectiveEpilogueFwdINS6_IJS8_SA_S9_EEENS6_IJNS7_ILi1EEESI_SI_EEESC_SE_Li256ELb1ELb1ELb0ELb0EEENS1_19SingleTileSchedulerILb1ELb0ELb1ELi128EEEEEEEEEvNT_6ParamsE)
        .other          _ZN7cutlass13device_kernelIN5flash19enable_sm80_to_sm89INS1_16FlashAttnFwdSm80INS1_25CollectiveMainloopFwdSm80ILi8ELi1ELb1EN4cute5tupleIJNS5_1CILi128EEENS7_ILi64EEENS7_ILi256EEEEEELi256ENS_6half_tEfNS_4arch4Sm80ELb0ELb0ELb1ELb1ELb1ELb0ELb1ELb0EEENS1_21CollectiveEpilogueFwdINS6_IJS8_SA_S9_EEENS6_IJNS7_ILi1EEESI_SI_EEESC_SE_Li256ELb1ELb1ELb0ELb0EEENS1_19SingleTileSchedulerILb1ELb0ELb1ELi128EEEEEEEEEvNT_6ParamsE,@"STO_CUDA_ENTRY STV_DEFAULT"
_ZN7cutlass13device_kernelIN5flash19enable_sm80_to_sm89INS1_16FlashAttnFwdSm80INS1_25CollectiveMainloopFwdSm80ILi8ELi1ELb1EN4cute5tupleIJNS5_1CILi128EEENS7_ILi64EEENS7_ILi256EEEEEELi256ENS_6half_tEfNS_4arch4Sm80ELb0ELb0ELb1ELb1ELb1ELb0ELb1ELb0EEENS1_21CollectiveEpilogueFwdINS6_IJS8_SA_S9_EEENS6_IJNS7_ILi1EEESI_SI_EEESC_SE_Li256ELb1ELb1ELb0ELb0EEENS1_19SingleTileSchedulerILb1ELb0ELb1ELi128EEEEEEEEEvNT_6ParamsE:
[----:B------:R-:W-:Y:S01]  /*0000*/  LDC R1, c[0x0][0x37c] ;  /* 0x0000df00ff017b82 */ /* 0x000fe20000000800 */
[----:B------:R-:W-:Y:S05]  /*0010*/  EXIT ;  /* 0x000000000000794d */ /* 0x000fea0003800000 */
.L_x_1:
        /* <DEDUP_REMOVED lines=14> */
.L_x_19:


//--------------------- .text._ZN7cutlass13device_kernelIN5flash19enable_sm80_to_sm89INS1_16FlashAttnFwdSm80INS1_25CollectiveMainloopFwdSm80ILi8ELi1ELb0EN4cute5tupleIJNS5_1CILi128EEENS7_ILi32EEENS7_ILi256EEEEEELi256ENS_6half_tEfNS_4arch4Sm80ELb0ELb0ELb1ELb1ELb1ELb1ELb1ELb0EEENS1_21CollectiveEpilogueFwdINS6_IJS8_SA_S9_EEENS6_IJNS7_ILi1EEESI_SI_EEESC_SE_Li256ELb1ELb1ELb0ELb0EEENS1_19SingleTileSchedulerILb1ELb0ELb1ELi128EEEEEEEEEvNT_6ParamsE --------------------------
	.section	.text._ZN7cutlass13device_kernelIN5flash19enable_sm80_to_sm89INS1_16FlashAttnFwdSm80INS1_25CollectiveMainloopFwdSm80ILi8ELi1ELb0EN4cute5tupleIJNS5_1CILi128EEENS7_ILi32EEENS7_ILi256EEEEEELi256ENS_6half_tEfNS_4arch4Sm80ELb0ELb0ELb1ELb1ELb1ELb1ELb1ELb0EEENS1_21CollectiveEpilogueFwdINS6_IJS8_SA_S9_EEENS6_IJNS7_ILi1EEESI_SI_EEESC_SE_Li256ELb1ELb1ELb0ELb0EEENS1_19SingleTileSchedulerILb1ELb0ELb1ELi128EEEEEEEEEvNT_6ParamsE,"ax",@progbits
	.align	128
.text._ZN7cutlass13device_kernelIN5flash19enable_sm80_to_sm89INS1_16FlashAttnFwdSm80INS1_25CollectiveMainloopFwdSm80ILi8ELi1ELb0EN4cute5tupleIJNS5_1CILi128EEENS7_ILi32EEENS7_ILi256EEEEEELi256ENS_6half_tEfNS_4arch4Sm80ELb0ELb0ELb1ELb1ELb1ELb1ELb1ELb0EEENS1_21CollectiveEpilogueFwdINS6_IJS8_SA_S9_EEENS6_IJNS7_ILi1EEESI_SI_EEESC_SE_Li256ELb1ELb1ELb0ELb0EEENS1_19SingleTileSchedulerILb1ELb0ELb1ELi128EEEEEEEEEvNT_6ParamsE:
        .type           _ZN7cutlass13device_kernelIN5flash19enable_sm80_to_sm89INS1_16FlashAttnFwdSm80INS1_25CollectiveMainloopFwdSm80ILi8ELi1ELb0EN4cute5tupleIJNS5_1CILi128EEENS7_ILi32EEENS7_ILi256EEEEEELi256ENS_6half_tEfNS_4arch4Sm80ELb0ELb0ELb1ELb1ELb1ELb1ELb1ELb0EEENS1_21CollectiveEpilogueFwdINS6_IJS8_SA_S9_EEENS6_IJNS7_ILi1EEESI_SI_EEESC_SE_Li256ELb1ELb1ELb0ELb0EEENS1_19SingleTileSchedulerILb1ELb0ELb1ELi128EEEEEEEEEvNT_6ParamsE,@function
        .size           _ZN7cutlass13device_kernelIN5flash19enable_sm80_to_sm89INS1_16FlashAttnFwdSm80INS1_25CollectiveMainloopFwdSm80ILi8ELi1ELb0EN4cute5tupleIJNS5_1CILi128EEENS7_ILi32EEENS7_ILi256EEEEEELi256ENS_6half_tEfNS_4arch4Sm80ELb0ELb0ELb1ELb1ELb1ELb1ELb1ELb0EEENS1_21CollectiveEpilogueFwdINS6_IJS8_SA_S9_EEENS6_IJNS7_ILi1EEESI_SI_EEESC_SE_Li256ELb1ELb1ELb0ELb0EEENS1_19SingleTileSchedulerILb1ELb0ELb1ELi128EEEEEEEEEvNT_6ParamsE,(.L_x_20 - _ZN7cutlass13device_kernelIN5flash19enable_sm80_to_sm89INS1_16FlashAttnFwdSm80INS1_25CollectiveMainloopFwdSm80ILi8ELi1ELb0EN4cute5tupleIJNS5_1CILi128EEENS7_ILi32EEENS7_ILi256EEEEEELi256ENS_6half_tEfNS_4arch4Sm80ELb0ELb0ELb1ELb1ELb1ELb1ELb1ELb0EEENS1_21CollectiveEpilogueFwdINS6_IJS8_SA_S9_EEENS6_IJNS7_ILi1EEESI_SI_EEESC_SE_Li256ELb1ELb1ELb0ELb0EEENS1_19SingleTileSchedulerILb1ELb0ELb1ELi128EEEEEEEEEvNT_6ParamsE)
        .other          _ZN7cutlass13device_kernelIN5flash19enable_sm80_to_sm89INS1_16FlashAttnFwdSm80INS1_25CollectiveMainloopFwdSm80ILi8ELi1ELb0EN4cute5tupleIJNS5_1CILi128EEENS7_ILi32EEENS7_ILi256EEEEEELi256ENS_6half_tEfNS_4arch4Sm80ELb0ELb0ELb1ELb1ELb1ELb1ELb1ELb0EEENS1_21CollectiveEpilogueFwdINS6_IJS8_SA_S9_EEENS6_IJNS7_ILi1EEESI_SI_EEESC_SE_Li256ELb1ELb1ELb0ELb0EEENS1_19SingleTileSchedulerILb1ELb0ELb1ELi128EEEEEEEEEvNT_6ParamsE,@"STO_CUDA_ENTRY STV_DEFAULT"
_ZN7cutlass13device_kernelIN5flash19enable_sm80_to_sm89INS1_16FlashAttnFwdSm80INS1_25CollectiveMainloopFwdSm80ILi8ELi1ELb0EN4cute5tupleIJNS5_1CILi128EEENS7_ILi32EEENS7_ILi256EEEEEELi256ENS_6half_tEfNS_4arch4Sm80ELb0ELb0ELb1ELb1ELb1ELb1ELb1ELb0EEENS1_21CollectiveEpilogueFwdINS6_IJS8_SA_S9_EEENS6_IJNS7_ILi1EEESI_SI_EEESC_SE_Li256ELb1ELb1ELb0ELb0EEENS1_19SingleTileSchedulerILb1ELb0ELb1ELi128EEEEEEEEEvNT_6ParamsE:
[----:B------:R-:W-:Y:S01]  /*0000*/  LDC R1, c[0x0][0x37c] ;  /* 0x0000df00ff017b82 */ /* 0x000fe20000000800 */
[----:B------:R-:W-:Y:S05]  /*0010*/  EXIT ;  /* 0x000000000000794d */ /* 0x000fea0003800000 */
.L_x_2:
        /* <DEDUP_REMOVED lines=14> */
.L_x_20:


//--------------------- .text._ZN7cutlass13device_kernelIN5flash19enable_sm80_to_sm89INS1_16FlashAttnFwdSm80INS1_25CollectiveMainloopFwdSm80ILi8ELi1ELb1EN4cute5tupleIJNS5_1CILi128EEENS7_ILi48EEENS7_ILi256EEEEEELi256ENS_6half_tEfNS_4arch4Sm80ELb0ELb1ELb1ELb0ELb1ELb0ELb1ELb0EEENS1_21CollectiveEpilogueFwdINS6_IJS8_SA_S9_EEENS6_IJNS7_ILi1EEESI_SI_EEESC_SE_Li256ELb0ELb1ELb0ELb0EEENS1_19SingleTileSchedulerILb0ELb0ELb1ELi128EEEEEEEEEvNT_6ParamsE --------------------------
	.section	.text._ZN7cutlass13device_kernelIN5flash19enable_sm80_to_sm89INS1_16FlashAttnFwdSm80INS1_25CollectiveMainloopFwdSm80ILi8ELi1ELb1EN4cute5tupleIJNS5_1CILi128EEENS7_ILi48EEENS7_ILi256EEEEEELi256ENS_6half_tEfNS_4arch4Sm80ELb0ELb1ELb1ELb0ELb1ELb0ELb1ELb0EEENS1_21CollectiveEpilogueFwdINS6_IJS8_SA_S9_EEENS6_IJNS7_ILi1EEESI_SI_EEESC_SE_Li256ELb0ELb1ELb0ELb0EEENS1_19SingleTileSchedulerILb0ELb0ELb1ELi128EEEEEEEEEvNT_6ParamsE,"ax",@progbits
	.align	128
.text._ZN7cutlass13device_kernelIN5flash19enable_sm80_to_sm89INS1_16FlashAttnFwdSm80INS1_25CollectiveMainloopFwdSm80ILi8ELi1ELb1EN4cute5tupleIJNS5_1CILi128EEENS7_ILi48EEENS7_ILi256EEEEEELi256ENS_6half_tEfNS_4arch4Sm80ELb0ELb1ELb1ELb0ELb1ELb0ELb1ELb0EEENS1_21CollectiveEpilogueFwdINS6_IJS8_SA_S9_EEENS6_IJNS7_ILi1EEESI_SI_EEESC_SE_Li256ELb0ELb1ELb0ELb0EEENS1_19SingleTileSchedulerILb0ELb0ELb1ELi128EEEEEEEEEvNT_6ParamsE:
        .type           _ZN7cutlass13device_kernelIN5flash19enable_sm80_to_sm89INS1_16FlashAttnFwdSm80INS1_25CollectiveMainloopFwdSm80ILi8ELi1ELb1EN4cute5tupleIJNS5_1CILi128EEENS7_ILi48EEENS7_ILi256EEEEEELi256ENS_6half_tEfNS_4arch4Sm80ELb0ELb1ELb1ELb0ELb1ELb0ELb1ELb0EEENS1_21CollectiveEpilogueFwdINS6_IJS8_SA_S9_EEENS6_IJNS7_ILi1EEESI_SI_EEESC_SE_Li256ELb0ELb1ELb0ELb0EEENS1_19SingleTileSchedulerILb0ELb0ELb1ELi128EEEEEEEEEvNT_6ParamsE,@function
        .size           _ZN7cutlass13device_kernelIN5flash19enable_sm80_to_sm89INS1_16FlashAttnFwdSm80INS1_25CollectiveMainloopFwdSm80ILi8ELi1ELb1EN4cute5tupleIJNS5_1CILi128EEENS7_ILi48EEENS7_ILi256EEEEEELi256ENS_6half_tEfNS_4arch4Sm80ELb0ELb1ELb1ELb0ELb1ELb0ELb1ELb0EEENS1_21CollectiveEpilogueFwdINS6_IJS8_SA_S9_EEENS6_IJNS7_ILi1EEESI_SI_EEESC_SE_Li256ELb0ELb1ELb0ELb0EEENS1_19SingleTileSchedulerILb0ELb0ELb1ELi128EEEEEEEEEvNT_6ParamsE,(.L_x_21 - _ZN7cutlass13device_kernelIN5flash19enable_sm80_to_sm89INS1_16FlashAttnFwdSm80INS1_25CollectiveMainloopFwdSm80ILi8ELi1ELb1EN4cute5tupleIJNS5_1CILi128EEENS7_ILi48EEENS7_ILi256EEEEEELi256ENS_6half_tEfNS_4arch4Sm80ELb0ELb1ELb1ELb0ELb1ELb0ELb1ELb0EEENS1_21CollectiveEpilogueFwdINS6_IJS8_SA_S9_EEENS6_IJNS7_ILi1EEESI_SI_EEESC_SE_Li256ELb0ELb1ELb0ELb0EEENS1_19SingleTileSchedulerILb0ELb0ELb1ELi128EEEEEEEEEvNT_6ParamsE)
        .other          _ZN7cutlass13device_kernelIN5flash19enable_sm80_to_sm89INS1_16FlashAttnFwdSm80INS1_25CollectiveMainloopFwdSm80ILi8ELi1ELb1EN4cute5tupleIJNS5_1CILi128EEENS7_ILi48EEENS7_ILi256EEEEEELi256ENS_6half_tEfNS_4arch4Sm80ELb0ELb1ELb1ELb0ELb1ELb0ELb1ELb0EEENS1_21CollectiveEpilogueFwdINS6_IJS8_SA_S9_EEENS6_IJNS7_ILi1EEESI_SI_EEESC_SE_Li256ELb0ELb1ELb0ELb0EEENS1_19SingleTileSchedulerILb0ELb0ELb1ELi128EEEEEEEEEvNT_6ParamsE,@"STO_CUDA_ENTRY STV_DEFAULT"
_ZN7cutlass13device_kernelIN5flash19enable_sm80_to_sm89INS1_16FlashAttnFwdSm80INS1_25CollectiveMainloopFwdSm80ILi8ELi1ELb1EN4cute5tupleIJNS5_1CILi128EEENS7_ILi48EEENS7_ILi256EEEEEELi256ENS_6half_tEfNS_4arch4Sm80ELb0ELb1ELb1ELb0ELb1ELb0ELb1ELb0EEENS1_21CollectiveEpilogueFwdINS6_IJS8_SA_S9_EEENS6_IJNS7_ILi1EEESI_SI_EEESC_SE_Li256ELb0ELb1ELb0ELb0EEENS1_19SingleTileSchedulerILb0ELb0ELb1ELi128EEEEEEEEEvNT_6ParamsE:
[----:B------:R-:W-:Y:S01]  /*0000*/  LDC R1, c[0x0][0x37c] ;  /* 0x0000df00ff017b82 */ /* 0x000fe20000000800 */
[----:B------:R-:W-:Y:S05]  /*0010*/  EXIT ;  /* 0x000000000000794d */ /* 0x000fea0003800000 */
.L_x_3:
        /* <DEDUP_REMOVED lines=14> */
.L_x_21:


//--------------------- .text._ZN7cutlass13device_kernelIN5flash19enable_sm80_to_sm89INS1_16FlashAttnFwdSm80INS1_25CollectiveMainloopFwdSm80ILi8ELi1ELb1EN4cute5tupleIJNS5_1CILi128EEENS7_ILi48EEENS7_ILi256EEEEEELi256ENS_6half_tEfNS_4arch4Sm80ELb0ELb1ELb1ELb1ELb1ELb0ELb1ELb0EEENS1_21CollectiveEpilogueFwdINS6_IJS8_SA_S9_EEENS6_IJNS7_ILi1EEESI_SI_EEESC_SE_Li256ELb1ELb1ELb0ELb0EEENS1_19SingleTileSchedulerILb1ELb0ELb1ELi128EEEEEEEEEvNT_6ParamsE --------------------------
	.section	.text._ZN7cutlass13device_kernelIN5flash19enable_sm80_to_sm89INS1_16FlashAttnFwdSm80INS1_25CollectiveMainloopFwdSm80ILi8ELi1ELb1EN4cute5tupleIJNS5_1CILi128EEENS7_ILi48EEENS7_ILi256EEEEEELi256ENS_6half_tEfNS_4arch4Sm80ELb0ELb1ELb1ELb1ELb1ELb0ELb1ELb0EEENS1_21CollectiveEpilogueFwdINS6_IJS8_SA_S9_EEENS6_IJNS7_ILi1EEESI_SI_EEESC_SE_Li256ELb1ELb1ELb0ELb0EEENS1_19SingleTileSchedulerILb1ELb0ELb1ELi128EEEEEEEEEvNT_6ParamsE,"ax",@progbits
	.align	128
.text._ZN7cutlass13device_kernelIN5flash19enable_sm80_to_sm89INS1_16FlashAttnFwdSm80INS1_25CollectiveMainloopFwdSm80ILi8ELi1ELb1EN4cute5tupleIJNS5_1CILi128EEENS7_ILi48EEENS7_ILi256EEEEEELi256ENS_6half_tEfNS_4arch4Sm80ELb0ELb1ELb1ELb1ELb1ELb0ELb1ELb0EEENS1_21CollectiveEpilogueFwdINS6_IJS8_SA_S9_EEENS6_IJNS7_ILi1EEESI_SI_EEESC_SE_Li256ELb1ELb1ELb0ELb0EEENS1_19SingleTileSchedulerILb1ELb0ELb1ELi128EEEEEEEEEvNT_6ParamsE:
        .type           _ZN7cutlass13device_kernelIN5flash19enable_sm80_to_sm89INS1_16FlashAttnFwdSm80INS1_25CollectiveMainloopFwdSm80ILi8ELi1ELb1EN4cute5tupleIJNS5_1CILi128EEENS7_ILi48EEENS7_ILi256EEEEEELi256ENS_6half_tEfNS_4arch4Sm80ELb0ELb1ELb1ELb1ELb1ELb0ELb1ELb0EEENS1_21CollectiveEpilogueFwdINS6_IJS8_SA_S9_EEENS6_IJNS7_ILi1EEESI_SI_EEESC_SE_Li256ELb1ELb1ELb0ELb0EEENS1_19SingleTileSchedulerILb1ELb0ELb1ELi128EEEEEEEEEvNT_6ParamsE,@function
        .size           _ZN7cutlass13device_kernelIN5flash19enable_sm80_to_sm89INS1_16FlashAttnFwdSm80INS1_25CollectiveMainloopFwdSm80ILi8ELi1ELb1EN4cute5tupleIJNS5_1CILi128EEENS7_ILi48EEENS7_ILi256EEEEEELi256ENS_6half_tEfNS_4arch4Sm80ELb0ELb1ELb1ELb1ELb1ELb0ELb1ELb0EEENS1_21CollectiveEpilogueFwdINS6_IJS8_SA_S9_EEENS6_IJNS7_ILi1EEESI_SI_EEESC_SE_Li256ELb1ELb1ELb0ELb0EEENS1_19SingleTileSchedulerILb1ELb0ELb1ELi128EEEEEEEEEvNT_6ParamsE,(.L_x_22 - _ZN7cutlass13device_kernelIN5flash19enable_sm80_to_sm89INS1_16FlashAttnFwdSm80INS1_25CollectiveMainloopFwdSm80ILi8ELi1ELb1EN4cute5tupleIJNS5_1CILi128EEENS7_ILi48EEENS7_ILi256EEEEEELi256ENS_6half_tEfNS_4arch4Sm80ELb0ELb1ELb1ELb1ELb1ELb0ELb1ELb0EEENS1_21CollectiveEpilogueFwdINS6_IJS8_SA_S9_EEENS6_IJNS7_ILi1EEESI_SI_EEESC_SE_Li256ELb1ELb1ELb0ELb0EEENS1_19SingleTileSchedulerILb1ELb0ELb1ELi128EEEEEEEEEvNT_6ParamsE)
        .other          _ZN7cutlass13device_kernelIN5flash19enable_sm80_to_sm89INS1_16FlashAttnFwdSm80INS1_25CollectiveMainloopFwdSm80ILi8ELi1ELb1EN4cute5tupleIJNS5_1CILi128EEENS7_ILi48EEENS7_ILi256EEEEEELi256ENS_6half_tEfNS_4arch4Sm80ELb0ELb1ELb1ELb1ELb1ELb0ELb1ELb0EEENS1_21CollectiveEpilogueFwdINS6_IJS8_SA_S9_EEENS6_IJNS7_ILi1EEESI_SI_EEESC_SE_Li256ELb1ELb1ELb0ELb0EEENS1_19SingleTileSchedulerILb1ELb0ELb1ELi128EEEEEEEEEvNT_6ParamsE,@"STO_CUDA_ENTRY STV_DEFAULT"
_ZN7cutlass13device_kernelIN5flash19enable_sm80_to_sm89INS1_16FlashAttnFwdSm80INS1_25CollectiveMainloopFwdSm80ILi8ELi1ELb1EN4cute5tupleIJNS5_1CILi128EEENS7_ILi48EEENS7_ILi256EEEEEELi256ENS_6half_tEfNS_4arch4Sm80ELb0ELb1ELb1ELb1ELb1ELb0ELb1ELb0EEENS1_21CollectiveEpilogueFwdINS6_IJS8_SA_S9_EEENS6_IJNS7_ILi1EEESI_SI_EEESC_SE_Li256ELb1ELb1ELb0ELb0EEENS1_19SingleTileSchedulerILb1ELb0ELb1ELi128EEEEEEEEEvNT_6ParamsE:
[----:B------:R-:W-:Y:S01]  /*0000*/  LDC R1, c[0x0][0x37c] ;  /* 0x0000df00ff017b82 */ /* 0x000fe20000000800 */
[----:B------:R-:W-:Y:S05]  /*0010*/  EXIT ;  /* 0x000000000000794d */ /* 0x000fea0003800000 */
.L_x_4:
        /* <DEDUP_REMOVED lines=14> */
.L_x_22:


//--------------------- .text._ZN7cutlass13device_kernelIN5flash19enable_sm80_to_sm89INS1_16FlashAttnFwdSm80INS1_25CollectiveMainloopFwdSm80ILi8ELi1ELb0EN4cute5tupleIJNS5_1CILi128EEENS7_ILi32EEENS7_ILi256EEEEEELi256ENS_6half_tEfNS_4arch4Sm80ELb0ELb1ELb1ELb1ELb1ELb1ELb1ELb0EEENS1_21CollectiveEpilogueFwdINS6_IJS8_SA_S9_EEENS6_IJNS7_ILi1EEESI_SI_EEESC_SE_Li256ELb1ELb1ELb0ELb0EEENS1_19SingleTileSchedulerILb1ELb0ELb1ELi128EEEEEEEEEvNT_6ParamsE --------------------------
	.section	.text._ZN7cutlass13device_kernelIN5flash19enable_sm80_to_sm89INS1_16FlashAttnFwdSm80INS1_25CollectiveMainloopFwdSm80ILi8ELi1ELb0EN4cute5tupleIJNS5_1CILi128EEENS7_ILi32EEENS7_ILi256EEEEEELi256ENS_6half_tEfNS_4arch4Sm80ELb0ELb1ELb1ELb1ELb1ELb1ELb1ELb0EEENS1_21CollectiveEpilogueFwdINS6_IJS8_SA_S9_EEENS6_IJNS7_ILi1EEESI_SI_EEESC_SE_Li256ELb1ELb1ELb0ELb0EEENS1_19SingleTileSchedulerILb1ELb0ELb1ELi128EEEEEEEEEvNT_6ParamsE,"ax",@progbits
	.align	128
.text._ZN7cutlass13device_kernelIN5flash19enable_sm80_to_sm89INS1_16FlashAttnFwdSm80INS1_25CollectiveMainloopFwdSm80ILi8ELi1ELb0EN4cute5tupleIJNS5_1CILi128EEENS7_ILi32EEENS7_ILi256EEEEEELi256ENS_6half_tEfNS_4arch4Sm80ELb0ELb1ELb1ELb1ELb1ELb1ELb1ELb0EEENS1_21CollectiveEpilogueFwdINS6_IJS8_SA_S9_EEENS6_IJNS7_ILi1EEESI_SI_EEESC_SE_Li256ELb1ELb1ELb0ELb0EEENS1_19SingleTileSchedulerILb1ELb0ELb1ELi128EEEEEEEEEvNT_6ParamsE:
        .type           _ZN7cutlass13device_kernelIN5flash19enable_sm80_to_sm89INS1_16FlashAttnFwdSm80INS1_25CollectiveMainloopFwdSm80ILi8ELi1ELb0EN4cute5tupleIJNS5_1CILi128EEENS7_ILi32EEENS7_ILi256EEEEEELi256ENS_6half_tEfNS_4arch4Sm80ELb0ELb1ELb1ELb1ELb1ELb1ELb1ELb0EEENS1_21CollectiveEpilogueFwdINS6_IJS8_SA_S9_EEENS6_IJNS7_ILi1EEESI_SI_EEESC_SE_Li256ELb1ELb1ELb0ELb0EEENS1_19SingleTileSchedulerILb1ELb0ELb1ELi128EEEEEEEEEvNT_6ParamsE,@function
        .size           _ZN7cutlass13device_kernelIN5flash19enable_sm80_to_sm89INS1_16FlashAttnFwdSm80INS1_25CollectiveMainloopFwdSm80ILi8ELi1ELb0EN4cute5tupleIJNS5_1CILi128EEENS7_ILi32EEENS7_ILi256EEEEEELi256ENS_6half_tEfNS_4arch4Sm80ELb0ELb1ELb1ELb1ELb1ELb1ELb1ELb0EEENS1_21CollectiveEpilogueFwdINS6_IJS8_SA_S9_EEENS6_IJNS7_ILi1EEESI_SI_EEESC_SE_Li256ELb1ELb1ELb0ELb0EEENS1_19SingleTileSchedulerILb1ELb0ELb1ELi128EEEEEEEEEvNT_6ParamsE,(.L_x_23 - _ZN7cutlass13device_kernelIN5flash19enable_sm80_to_sm89INS1_16FlashAttnFwdSm80INS1_25CollectiveMainloopFwdSm80ILi8ELi1ELb0EN4cute5tupleIJNS5_1CILi128EEENS7_ILi32EEENS7_ILi256EEEEEELi256ENS_6half_tEfNS_4arch4Sm80ELb0ELb1ELb1ELb1ELb1ELb1ELb1ELb0EEENS1_21CollectiveEpilogueFwdINS6_IJS8_SA_S9_EEENS6_IJNS7_ILi1EEESI_SI_EEESC_SE_Li256ELb1ELb1ELb0ELb0EEENS1_19SingleTileSchedulerILb1ELb0ELb1ELi128EEEEEEEEEvNT_6ParamsE)
        .other          _ZN7cutlass13device_kernelIN5flash19enable_sm80_to_sm89INS1_16FlashAttnFwdSm80INS1_25CollectiveMainloopFwdSm80ILi8ELi1ELb0EN4cute5tupleIJNS5_1CILi128EEENS7_ILi32EEENS7_ILi256EEEEEELi256ENS_6half_tEfNS_4arch4Sm80ELb0ELb1ELb1ELb1ELb1ELb1ELb1ELb0EEENS1_21CollectiveEpilogueFwdINS6_IJS8_SA_S9_EEENS6_IJNS7_ILi1EEESI_SI_EEESC_SE_Li256ELb1ELb1ELb0ELb0EEENS1_19SingleTileSchedulerILb1ELb0ELb1ELi128EEEEEEEEEvNT_6ParamsE,@"STO_CUDA_ENTRY STV_DEFAULT"
_ZN7cutlass13device_kernelIN5flash19enable_sm80_to_sm89INS1_16FlashAttnFwdSm80INS1_25CollectiveMainloopFwdSm80ILi8ELi1ELb0EN4cute5tupleIJNS5_1CILi128EEENS7_ILi32EEENS7_ILi256EEEEEELi256ENS_6half_tEfNS_4arch4Sm80ELb0ELb1ELb1ELb1ELb1ELb1ELb1ELb0EEENS1_21CollectiveEpilogueFwdINS6_IJS8_SA_S9_EEENS6_IJNS7_ILi1EEESI_SI_EEESC_SE_Li256ELb1ELb1ELb0ELb0EEENS1_19SingleTileSchedulerILb1ELb0ELb1ELi128EEEEEEEEEvNT_6ParamsE:
[----:B------:R-:W-:Y:S01]  /*0000*/  LDC R1, c[0x0][0x37c] ;  /* 0x0000df00ff017b82 */ /* 0x000fe20000000800 */
[----:B------:R-:W-:Y:S05]  /*0010*/  EXIT ;  /* 0x000000000000794d */ /* 0x000fea0003800000 */
.L_x_5:
        /* <DEDUP_REMOVED lines=14> */
.L_x_23:


//--------------------- .text._ZN7cutlass13device_kernelIN5flash19enable_sm80_to_sm89INS1_16FlashAttnFwdSm80INS1_25CollectiveMainloopFwdSm80ILi8ELi1ELb1EN4cute5tupleIJNS5_1CILi128EEENS7_ILi64EEENS7_ILi256EEEEEELi256ENS_6half_tEfNS_4arch4Sm80ELb1ELb0ELb1ELb0ELb1ELb0ELb1ELb0EEENS1_21CollectiveEpilogueFwdINS6_IJS8_SA_S9_EEENS6_IJNS7_ILi1EEESI_SI_EEESC_SE_Li256ELb0ELb1ELb0ELb0EEENS1_30DynamicPersistentTileSchedulerILi256ELi256ELb0ELb1ELb0EEEEEEEEEvNT_6ParamsE --------------------------
	.section	.text._ZN7cutlass13device_kernelIN5flash19enable_sm80_to_sm89INS1_16FlashAttnFwdSm80INS1_25CollectiveMainloopFwdSm80ILi8ELi1ELb1EN4cute5tupleIJNS5_1CILi128EEENS7_ILi64EEENS7_ILi256EEEEEELi256ENS_6half_tEfNS_4arch4Sm80ELb1ELb0ELb1ELb0ELb1ELb0ELb1ELb0EEENS1_21CollectiveEpilogueFwdINS6_IJS8_SA_S9_EEENS6_IJNS7_ILi1EEESI_SI_EEESC_SE_Li256ELb0ELb1ELb0ELb0EEENS1_30DynamicPersistentTileSchedulerILi256ELi256ELb0ELb1ELb0EEEEEEEEEvNT_6ParamsE,"ax",@progbits
	.align	128
.text._ZN7cutlass13device_kernelIN5flash19enable_sm80_to_sm89INS1_16FlashAttnFwdSm80INS1_25CollectiveMainloopFwdSm80ILi8ELi1ELb1EN4cute5tupleIJNS5_1CILi128EEENS7_ILi64EEENS7_ILi256EEEEEELi256ENS_6half_tEfNS_4arch4Sm80ELb1ELb0ELb1ELb0ELb1ELb0ELb1ELb0EEENS1_21CollectiveEpilogueFwdINS6_IJS8_SA_S9_EEENS6_IJNS7_ILi1EEESI_SI_EEESC_SE_Li256ELb0ELb1ELb0ELb0EEENS1_30DynamicPersistentTileSchedulerILi256ELi256ELb0ELb1ELb0EEEEEEEEEvNT_6ParamsE:
        .type           _ZN7cutlass13device_kernelIN5flash19enable_sm80_to_sm89INS1_16FlashAttnFwdSm80INS1_25CollectiveMainloopFwdSm80ILi8ELi1ELb1EN4cute5tupleIJNS5_1CILi128EEENS7_ILi64EEENS7_ILi256EEEEEELi256ENS_6half_tEfNS_4arch4Sm80ELb1ELb0ELb1ELb0ELb1ELb0ELb1ELb0EEENS1_21CollectiveEpilogueFwdINS6_IJS8_SA_S9_EEENS6_IJNS7_ILi1EEESI_SI_EEESC_SE_Li256ELb0ELb1ELb0ELb0EEENS1_30DynamicPersistentTileSchedulerILi256ELi256ELb0ELb1ELb0EEEEEEEEEvNT_6ParamsE,@function
        .size           _ZN7cutlass13device_kernelIN5flash19enable_sm80_to_sm89INS1_16FlashAttnFwdSm80INS1_25CollectiveMainloopFwdSm80ILi8ELi1ELb1EN4cute5tupleIJNS5_1CILi128EEENS7_ILi64EEENS7_ILi256EEEEEELi256ENS_6half_tEfNS_4arch4Sm80ELb1ELb0ELb1ELb0ELb1ELb0ELb1ELb0EEENS1_21CollectiveEpilogueFwdINS6_IJS8_SA_S9_EEENS6_IJNS7_ILi1EEESI_SI_EEESC_SE_Li256ELb0ELb1ELb0ELb0EEENS1_30DynamicPersistentTileSchedulerILi256ELi256ELb0ELb1ELb0EEEEEEEEEvNT_6ParamsE,(.L_x_24 - _ZN7cutlass13device_kernelIN5flash19enable_sm80_to_sm89INS1_16FlashAttnFwdSm80INS1_25CollectiveMainloopFwdSm80ILi8ELi1ELb1EN4cute5tupleIJNS5_1CILi128EEENS7_ILi64EEENS7_ILi256EEEEEELi256ENS_6half_tEfNS_4arch4Sm80ELb1ELb0ELb1ELb0ELb1ELb0ELb1ELb0EEENS1_21CollectiveEpilogueFwdINS6_IJS8_SA_S9_EEENS6_IJNS7_ILi1EEESI_SI_EEESC_SE_Li256ELb0ELb1ELb0ELb0EEENS1_30DynamicPersistentTileSchedulerILi256ELi256ELb0ELb1ELb0EEEEEEEEEvNT_6ParamsE)
        .other          _ZN7cutlass13device_kernelIN5flash19enable_sm80_to_sm89INS1_16FlashAttnFwdSm80INS1_25CollectiveMainloopFwdSm80ILi8ELi1ELb1EN4cute5tupleIJNS5_1CILi128EEENS7_ILi64EEENS7_ILi256EEEEEELi256ENS_6half_tEfNS_4arch4Sm80ELb1ELb0ELb1ELb0ELb1ELb0ELb1ELb0EEENS1_21CollectiveEpilogueFwdINS6_IJS8_SA_S9_EEENS6_IJNS7_ILi1EEESI_SI_EEESC_SE_Li256ELb0ELb1ELb0ELb0EEENS1_30DynamicPersistentTileSchedulerILi256ELi256ELb0ELb1ELb0EEEEEEEEEvNT_6ParamsE,@"STO_CUDA_ENTRY STV_DEFAULT"
_ZN7cutlass13device_kernelIN5flash19enable_sm80_to_sm89INS1_16FlashAttnFwdSm80INS1_25CollectiveMainloopFwdSm80ILi8ELi1ELb1EN4cute5tupleIJNS5_1CILi128EEENS7_ILi64EEENS7_ILi256EEEEEELi256ENS_6half_tEfNS_4arch4Sm80ELb1ELb0ELb1ELb0ELb1ELb0ELb1ELb0EEENS1_21CollectiveEpilogueFwdINS6_IJS8_SA_S9_EEENS6_IJNS7_ILi1EEESI_SI_EEESC_SE_Li256ELb0ELb1ELb0ELb0EEENS1_30DynamicPersistentTileSchedulerILi256ELi256ELb0ELb1ELb0EEEEEEEEEvNT_6ParamsE:
[----:B------:R-:W-:Y:S01]  /*0000*/  LDC R1, c[0x0][0x37c] ;  /* 0x0000df00ff017b82 */ /* 0x000fe20000000800 */
[----:B------:R-:W-:Y:S05]  /*0010*/  EXIT ;  /* 0x000000000000794d */ /* 0x000fea0003800000 */
.L_x_6:
        /* <DEDUP_REMOVED lines=14> */
.L_x_24:


//--------------------- .text._ZN7cutlass13device_kernelIN5flash19enable_sm80_to_sm89INS1_16FlashAttnFwdSm80INS1_25CollectiveMainloopFwdSm80ILi8ELi1ELb1EN4cute5tupleIJNS5_1CILi128EEENS7_ILi64EEENS7_ILi256EEEEEELi256ENS_6half_tEfNS_4arch4Sm80ELb1ELb0ELb1ELb1ELb1ELb0ELb1ELb0EEENS1_21CollectiveEpilogueFwdINS6_IJS8_SA_S9_EEENS6_IJNS7_ILi1EEESI_SI_EEESC_SE_Li256ELb1ELb1ELb0ELb0EEENS1_19SingleTileSchedulerILb1ELb0ELb1ELi128EEEEEEEEEvNT_6ParamsE --------------------------
	.section	.text._ZN7cutlass13device_kernelIN5flash19enable_sm80_to_sm89INS1_16FlashAttnFwdSm80INS1_25CollectiveMainloopFwdSm80ILi8ELi1ELb1EN4cute5tupleIJNS5_1CILi128EEENS7_ILi64EEENS7_ILi256EEEEEELi256ENS_6half_tEfNS_4arch4Sm80ELb1ELb0ELb1ELb1ELb1ELb0ELb1ELb0EEENS1_21CollectiveEpilogueFwdINS6_IJS8_SA_S9_EEENS6_IJNS7_ILi1EEESI_SI_EEESC_SE_Li256ELb1ELb1ELb0ELb0EEENS1_19SingleTileSchedulerILb1ELb0ELb1ELi128EEEEEEEEEvNT_6ParamsE,"ax",@progbits
	.align	128
.text._ZN7cutlass13device_kernelIN5flash19enable_sm80_to_sm89INS1_16FlashAttnFwdSm80INS1_25CollectiveMainloopFwdSm80ILi8ELi1ELb1EN4cute5tupleIJNS5_1CILi128EEENS7_ILi64EEENS7_ILi256EEEEEELi256ENS_6half_tEfNS_4arch4Sm80ELb1ELb0ELb1ELb1ELb1ELb0ELb1ELb0EEENS1_21CollectiveEpilogueFwdINS6_IJS8_SA_S9_EEENS6_IJNS7_ILi1EEESI_SI_EEESC_SE_Li256ELb1ELb1ELb0ELb0EEENS1_19SingleTileSchedulerILb1ELb0ELb1ELi128EEEEEEEEEvNT_6ParamsE:
        .type           _ZN7cutlass13device_kernelIN5flash19enable_sm80_to_sm89INS1_16FlashAttnFwdSm80INS1_25CollectiveMainloopFwdSm80ILi8ELi1ELb1EN4cute5tupleIJNS5_1CILi128EEENS7_ILi64EEENS7_ILi256EEEEEELi256ENS_6half_tEfNS_4arch4Sm80ELb1ELb0ELb1ELb1ELb1ELb0ELb1ELb0EEENS1_21CollectiveEpilogueFwdINS6_IJS8_SA_S9_EEENS6_IJNS7_ILi1EEESI_SI_EEESC_SE_Li256ELb1ELb1ELb0ELb0EEENS1_19SingleTileSchedulerILb1ELb0ELb1ELi128EEEEEEEEEvNT_6ParamsE,@function
        .size           _ZN7cutlass13device_kernelIN5flash19enable_sm80_to_sm89INS1_16FlashAttnFwdSm80INS1_25CollectiveMainloopFwdSm80ILi8ELi1ELb1EN4cute5tupleIJNS5_1CILi128EEENS7_ILi64EEENS7_ILi256EEEEEELi256ENS_6half_tEfNS_4arch4Sm80ELb1ELb0ELb1ELb1ELb1ELb0ELb1ELb0EEENS1_21CollectiveEpilogueFwdINS6_IJS8_SA_S9_EEENS6_IJNS7_ILi1EEESI_SI_EEESC_SE_Li256ELb1ELb1ELb0ELb0EEENS1_19SingleTileSchedulerILb1ELb0ELb1ELi128EEEEEEEEEvNT_6ParamsE,(.L_x_25 - _ZN7cutlass13device_kernelIN5flash19enable_sm80_to_sm89INS1_16FlashAttnFwdSm80INS1_25CollectiveMainloopFwdSm80ILi8ELi1ELb1EN4cute5tupleIJNS5_1CILi128EEENS7_ILi64EEENS7_ILi256EEEEEELi256ENS_6half_tEfNS_4arch4Sm80ELb1ELb0ELb1ELb1ELb1ELb0ELb1ELb0EEENS1_21CollectiveEpilogueFwdINS6_IJS8_SA_S9_EEENS6_IJNS7_ILi1EEESI_SI_EEESC_SE_Li256ELb1ELb1ELb0ELb0EEENS1_19SingleTileSchedulerILb1ELb0ELb1ELi128EEEEEEEEEvNT_6ParamsE)
        .other          _ZN7cutlass13device_kernelIN5flash19enable_sm80_to_sm89INS1_16FlashAttnFwdSm80INS1_25CollectiveMainloopFwdSm80ILi8ELi1ELb1EN4cute5tupleIJNS5_1CILi128EEENS7_ILi64EEENS7_ILi256EEEEEELi256ENS_6half_tEfNS_4arch4Sm80ELb1ELb0ELb1ELb1ELb1ELb0ELb1ELb0EEENS1_21CollectiveEpilogueFwdINS6_IJS8_SA_S9_EEENS6_IJNS7_ILi1EEESI_SI_EEESC_SE_Li256ELb1ELb1ELb0ELb0EEENS1_19SingleTileSchedulerILb1ELb0ELb1ELi128EEEEEEEEEvNT_6ParamsE,@"STO_CUDA_ENTRY STV_DEFAULT"
_ZN7cutlass13device_kernelIN5flash19enable_sm80_to_sm89INS1_16FlashAttnFwdSm80INS1_25CollectiveMainloopFwdSm80ILi8ELi1ELb1EN4cute5tupleIJNS5_1CILi128EEENS7_ILi64EEENS7_ILi256EEEEEELi256ENS_6half_tEfNS_4arch4Sm80ELb1ELb0ELb1ELb1ELb1ELb0ELb1ELb0EEENS1_21CollectiveEpilogueFwdINS6_IJS8_SA_S9_EEENS6_IJNS7_ILi1EEESI_SI_EEESC_SE_Li256ELb1ELb1ELb0ELb0EEENS1_19SingleTileSchedulerILb1ELb0ELb1ELi128EEEEEEEEEvNT_6ParamsE:
[----:B------:R-:W-:Y:S01]  /*0000*/  LDC R1, c[0x0][0x37c] ;  /* 0x0000df00ff017b82 */ /* 0x000fe20000000800 */
[----:B------:R-:W-:Y:S05]  /*0010*/  EXIT ;  /* 0x000000000000794d */ /* 0x000fea0003800000 */
.L_x_7:
        /* <DEDUP_REMOVED lines=14> */
.L_x_25:


//--------------------- .text._ZN7cutlass13device_kernelIN5flash19enable_sm80_to_sm89INS1_16FlashAttnFwdSm80INS1_25CollectiveMainloopFwdSm80ILi8ELi1ELb0EN4cute5tupleIJNS5_1CILi128EEENS7_ILi32EEENS7_ILi256EEEEEELi256ENS_6half_tEfNS_4arch4Sm80ELb1ELb0ELb1ELb1ELb1ELb1ELb1ELb0EEENS1_21CollectiveEpilogueFwdINS6_IJS8_SA_S9_EEENS6_IJNS7_ILi1EEESI_SI_EEESC_SE_Li256ELb1ELb1ELb0ELb0EEENS1_19SingleTileSchedulerILb1ELb0ELb1ELi128EEEEEEEEEvNT_6ParamsE --------------------------
	.section	.text._ZN7cutlass13device_kernelIN5flash19enable_sm80_to_sm89INS1_16FlashAttnFwdSm80INS1_25CollectiveMainloopFwdSm80ILi8ELi1ELb0EN4cute5tupleIJNS5_1CILi128EEENS7_ILi32EEENS7_ILi256EEEEEELi256ENS_6half_tEfNS_4arch4Sm80ELb1ELb0ELb1ELb1ELb1ELb1ELb1ELb0EEENS1_21CollectiveEpilogueFwdINS6_IJS8_SA_S9_EEENS6_IJNS7_ILi1EEESI_SI_EEESC_SE_Li256ELb1ELb1ELb0ELb0EEENS1_19SingleTileSchedulerILb1ELb0ELb1ELi128EEEEEEEEEvNT_6ParamsE,"ax",@progbits
	.align	128
.text._ZN7cutlass13device_kernelIN5flash19enable_sm80_to_sm89INS1_16FlashAttnFwdSm80INS1_25CollectiveMainloopFwdSm80ILi8ELi1ELb0EN4cute5tupleIJNS5_1CILi128EEENS7_ILi32EEENS7_ILi256EEEEEELi256ENS_6half_tEfNS_4arch4Sm80ELb1ELb0ELb1ELb1ELb1ELb1ELb1ELb0EEENS1_21CollectiveEpilogueFwdINS6_IJS8_SA_S9_EEENS6_IJNS7_ILi1EEESI_SI_EEESC_SE_Li256ELb1ELb1ELb0ELb0EEENS1_19SingleTileSchedulerILb1ELb0ELb1ELi128EEEEEEEEEvNT_6ParamsE:
        .type           _ZN7cutlass13device_kernelIN5flash19enable_sm80_to_sm89INS1_16FlashAttnFwdSm80INS1_25CollectiveMainloopFwdSm80ILi8ELi1ELb0EN4cute5tupleIJNS5_1CILi128EEENS7_ILi32EEENS7_ILi256EEEEEELi256ENS_6half_tEfNS_4arch4Sm80ELb1ELb0ELb1ELb1ELb1ELb1ELb1ELb0EEENS1_21CollectiveEpilogueFwdINS6_IJS8_SA_S9_EEENS6_IJNS7_ILi1EEESI_SI_EEESC_SE_Li256ELb1ELb1ELb0ELb0EEENS1_19SingleTileSchedulerILb1ELb0ELb1ELi128EEEEEEEEEvNT_6ParamsE,@function
        .size           _ZN7cutlass13device_kernelIN5flash19enable_sm80_to_sm89INS1_16FlashAttnFwdSm80INS1_25CollectiveMainloopFwdSm80ILi8ELi1ELb0EN4cute5tupleIJNS5_1CILi128EEENS7_ILi32EEENS7_ILi256EEEEEELi256ENS_6half_tEfNS_4arch4Sm80ELb1ELb0ELb1ELb1ELb1ELb1ELb1ELb0EEENS1_21CollectiveEpilogueFwdINS6_IJS8_SA_S9_EEENS6_IJNS7_ILi1EEESI_SI_EEESC_SE_Li256ELb1ELb1ELb0ELb0EEENS1_19SingleTileSchedulerILb1ELb0ELb1ELi128EEEEEEEEEvNT_6ParamsE,(.L_x_26 - _ZN7cutlass13device_kernelIN5flash19enable_sm80_to_sm89INS1_16FlashAttnFwdSm80INS1_25CollectiveMainloopFwdSm80ILi8ELi1ELb0EN4cute5tupleIJNS5_1CILi128EEENS7_ILi32EEENS7_ILi256EEEEEELi256ENS_6half_tEfNS_4arch4Sm80ELb1ELb0ELb1ELb1ELb1ELb1ELb1ELb0EEENS1_21CollectiveEpilogueFwdINS6_IJS8_SA_S9_EEENS6_IJNS7_ILi1EEESI_SI_EEESC_SE_Li256ELb1ELb1ELb0ELb0EEENS1_19SingleTileSchedulerILb1ELb0ELb1ELi128EEEEEEEEEvNT_6ParamsE)
        .other          _ZN7cutlass13device_kernelIN5flash19enable_sm80_to_sm89INS1_16FlashAttnFwdSm80INS1_25CollectiveMainloopFwdSm80ILi8ELi1ELb0EN4cute5tupleIJNS5_1CILi128EEENS7_ILi32EEENS7_ILi256EEEEEELi256ENS_6half_tEfNS_4arch4Sm80ELb1ELb0ELb1ELb1ELb1ELb1ELb1ELb0EEENS1_21CollectiveEpilogueFwdINS6_IJS8_SA_S9_EEENS6_IJNS7_ILi1EEESI_SI_EEESC_SE_Li256ELb1ELb1ELb0ELb0EEENS1_19SingleTileSchedulerILb1ELb0ELb1ELi128EEEEEEEEEvNT_6ParamsE,@"STO_CUDA_ENTRY STV_DEFAULT"
_ZN7cutlass13device_kernelIN5flash19enable_sm80_to_sm89INS1_16FlashAttnFwdSm80INS1_25CollectiveMainloopFwdSm80ILi8ELi1ELb0EN4cute5tupleIJNS5_1CILi128EEENS7_ILi32EEENS7_ILi256EEEEEELi256ENS_6half_tEfNS_4arch4Sm80ELb1ELb0ELb1ELb1ELb1ELb1ELb1ELb0EEENS1_21CollectiveEpilogueFwdINS6_IJS8_SA_S9_EEENS6_IJNS7_ILi1EEESI_SI_EEESC_SE_Li256ELb1ELb1ELb0ELb0EEENS1_19SingleTileSchedulerILb1ELb0ELb1ELi128EEEEEEEEEvNT_6ParamsE:
[----:B------:R-:W-:Y:S01]  /*0000*/  LDC R1, c[0x0][0x37c] ;  /* 0x0000df00ff017b82 */ /* 0x000fe20000000800 */
[----:B------:R-:W-:Y:S05]  /*0010*/  EXIT ;  /* 0x000000000000794d */ /* 0x000fea0003800000 */
.L_x_8:
        /* <DEDUP_REMOVED lines=14> */
.L_x_26:


//--------------------- .text._ZN7cutlass13device_kernelIN5flash19enable_sm80_to_sm89INS1_16FlashAttnFwdSm80INS1_25CollectiveMainloopFwdSm80ILi8ELi1ELb0EN4cute5tupleIJNS5_1CILi128EEENS7_ILi96EEENS7_ILi256EEEEEELi256ENS_6half_tEfNS_4arch4Sm80ELb0ELb0ELb1ELb0ELb1ELb0ELb1ELb0EEENS1_21CollectiveEpilogueFwdINS6_IJS8_SA_S9_EEENS6_IJNS7_ILi1EEESI_SI_EEESC_SE_Li256ELb0ELb1ELb0ELb0EEENS1_19SingleTileSchedulerILb0ELb0ELb1ELi128EEEEEEEEEvNT_6ParamsE --------------------------
	.section	.text._ZN7cutlass13device_kernelIN5flash19enable_sm80_to_sm89INS1_16FlashAttnFwdSm80INS1_25CollectiveMainloopFwdSm80ILi8ELi1ELb0EN4cute5tupleIJNS5_1CILi128EEENS7_ILi96EEENS7_ILi256EEEEEELi256ENS_6half_tEfNS_4arch4Sm80ELb0ELb0ELb1ELb0ELb1ELb0ELb1ELb0EEENS1_21CollectiveEpilogueFwdINS6_IJS8_SA_S9_EEENS6_IJNS7_ILi1EEESI_SI_EEESC_SE_Li256ELb0ELb1ELb0ELb0EEENS1_19SingleTileSchedulerILb0ELb0ELb1ELi128EEEEEEEEEvNT_6ParamsE,"ax",@progbits
	.align	128
.text._ZN7cutlass13device_kernelIN5flash19enable_sm80_to_sm89INS1_16FlashAttnFwdSm80INS1_25CollectiveMainloopFwdSm80ILi8ELi1ELb0EN4cute5tupleIJNS5_1CILi128EEENS7_ILi96EEENS7_ILi256EEEEEELi256ENS_6half_tEfNS_4arch4Sm80ELb0ELb0ELb1ELb0ELb1ELb0ELb1ELb0EEENS1_21CollectiveEpilogueFwdINS6_IJS8_SA_S9_EEENS6_IJNS7_ILi1EEESI_SI_EEESC_SE_Li256ELb0ELb1ELb0ELb0EEENS1_19SingleTileSchedulerILb0ELb0ELb1ELi128EEEEEEEEEvNT_6ParamsE:
        .type           _ZN7cutlass13device_kernelIN5flash19enable_sm80_to_sm89INS1_16FlashAttnFwdSm80INS1_25CollectiveMainloopFwdSm80ILi8ELi1ELb0EN4cute5tupleIJNS5_1CILi128EEENS7_ILi96EEENS7_ILi256EEEEEELi256ENS_6half_tEfNS_4arch4Sm80ELb0ELb0ELb1ELb0ELb1ELb0ELb1ELb0EEENS1_21CollectiveEpilogueFwdINS6_IJS8_SA_S9_EEENS6_IJNS7_ILi1EEESI_SI_EEESC_SE_Li256ELb0ELb1ELb0ELb0EEENS1_19SingleTileSchedulerILb0ELb0ELb1ELi128EEEEEEEEEvNT_6ParamsE,@function
        .size           _ZN7cutlass13device_kernelIN5flash19enable_sm80_to_sm89INS1_16FlashAttnFwdSm80INS1_25CollectiveMainloopFwdSm80ILi8ELi1ELb0EN4cute5tupleIJNS5_1CILi128EEENS7_ILi96EEENS7_ILi256EEEEEELi256ENS_6half_tEfNS_4arch4Sm80ELb0ELb0ELb1ELb0ELb1ELb0ELb1ELb0EEENS1_21CollectiveEpilogueFwdINS6_IJS8_SA_S9_EEENS6_IJNS7_ILi1EEESI_SI_EEESC_SE_Li256ELb0ELb1ELb0ELb0EEENS1_19SingleTileSchedulerILb0ELb0ELb1ELi128EEEEEEEEEvNT_6ParamsE,(.L_x_27 - _ZN7cutlass13device_kernelIN5flash19enable_sm80_to_sm89INS1_16FlashAttnFwdSm80INS1_25CollectiveMainloopFwdSm80ILi8ELi1ELb0EN4cute5tupleIJNS5_1CILi128EEENS7_ILi96EEENS7_ILi256EEEEEELi256ENS_6half_tEfNS_4arch4Sm80ELb0ELb0ELb1ELb0ELb1ELb0ELb1ELb0EEENS1_21CollectiveEpilogueFwdINS6_IJS8_SA_S9_EEENS6_IJNS7_ILi1EEESI_SI_EEESC_SE_Li256ELb0ELb1ELb0ELb0EEENS1_19SingleTileSchedulerILb0ELb0ELb1ELi128EEEEEEEEEvNT_6ParamsE)
        .other          _ZN7cutlass13device_kernelIN5flash19enable_sm80_to_sm89INS1_16FlashAttnFwdSm80INS1_25CollectiveMainloopFwdSm80ILi8ELi1ELb0EN4cute5tupleIJNS5_1CILi128EEENS7_ILi96EEENS7_ILi256EEEEEELi256ENS_6half_tEfNS_4arch4Sm80ELb0ELb0ELb1ELb0ELb1ELb0ELb1ELb0EEENS1_21CollectiveEpilogueFwdINS6_IJS8_SA_S9_EEENS6_IJNS7_ILi1EEESI_SI_EEESC_SE_Li256ELb0ELb1ELb0ELb0EEENS1_19SingleTileSchedulerILb0ELb0ELb1ELi128EEEEEEEEEvNT_6ParamsE,@"STO_CUDA_ENTRY STV_DEFAULT"
_ZN7cutlass13device_kernelIN5flash19enable_sm80_to_sm89INS1_16FlashAttnFwdSm80INS1_25CollectiveMainloopFwdSm80ILi8ELi1ELb0EN4cute5tupleIJNS5_1CILi128EEENS7_ILi96EEENS7_ILi256EEEEEELi256ENS_6half_tEfNS_4arch4Sm80ELb0ELb0ELb1ELb0ELb1ELb0ELb1ELb0EEENS1_21CollectiveEpilogueFwdINS6_IJS8_SA_S9_EEENS6_IJNS7_ILi1EEESI_SI_EEESC_SE_Li256ELb0ELb1ELb0ELb0EEENS1_19SingleTileSchedulerILb0ELb0ELb1ELi128EEEEEEEEEvNT_6ParamsE:
[----:B------:R-:W-:Y:S01]  /*0000*/  LDC R1, c[0x0][0x37c] ;  /* 0x0000df00ff017b82 */ /* 0x000fe20000000800 */
[----:B------:R-:W-:Y:S05]  /*0010*/  EXIT ;  /* 0x000000000000794d */ /* 0x000fea0003800000 */
.L_x_9:
        /* <DEDUP_REMOVED lines=14> */
.L_x_27:


//--------------------- .text._ZN7cutlass13device_kernelIN5flash19enable_sm80_to_sm89INS1_16FlashAttnFwdSm80INS1_25CollectiveMainloopFwdSm80ILi8ELi1ELb0EN4cute5tupleIJNS5_1CILi128EEENS7_ILi96EEENS7_ILi256EEEEEELi256ENS_6half_tEfNS_4arch4Sm80ELb0ELb0ELb1ELb1ELb1ELb0ELb1ELb0EEENS1_21CollectiveEpilogueFwdINS6_IJS8_SA_S9_EEENS6_IJNS7_ILi1EEESI_SI_EEESC_SE_Li256ELb1ELb1ELb0ELb0EEENS1_19SingleTileSchedulerILb1ELb0ELb1ELi128EEEEEEEEEvNT_6ParamsE --------------------------
	.section	.text._ZN7cutlass13device_kernelIN5flash19enable_sm80_to_sm89INS1_16FlashAttnFwdSm80INS1_25CollectiveMainloopFwdSm80ILi8ELi1ELb0EN4cute5tupleIJNS5_1CILi128EEENS7_ILi96EEENS7_ILi256EEEEEELi256ENS_6half_tEfNS_4arch4Sm80ELb0ELb0ELb1ELb1ELb1ELb0ELb1ELb0EEENS1_21CollectiveEpilogueFwdINS6_IJS8_SA_S9_EEENS6_IJNS7_ILi1EEESI_SI_EEESC_SE_Li256ELb1ELb1ELb0ELb0EEENS1_19SingleTileSchedulerILb1ELb0ELb1ELi128EEEEEEEEEvNT_6ParamsE,"ax",@progbits
	.align	128
.text._ZN7cutlass13device_kernelIN5flash19enable_sm80_to_sm89INS1_16FlashAttnFwdSm80INS1_25CollectiveMainloopFwdSm80ILi8ELi1ELb0EN4cute5tupleIJNS5_1CILi128EEENS7_ILi96EEENS7_ILi256EEEEEELi256ENS_6half_tEfNS_4arch4Sm80ELb0ELb0ELb1ELb1ELb1ELb0ELb1ELb0EEENS1_21CollectiveEpilogueFwdINS6_IJS8_SA_S9_EEENS6_IJNS7_ILi1EEESI_SI_EEESC_SE_Li256ELb1ELb1ELb0ELb0EEENS1_19SingleTileSchedulerILb1ELb0ELb1ELi128EEEEEEEEEvNT_6ParamsE:
        .type           _ZN7cutlass13device_kernelIN5flash19enable_sm80_to_sm89INS1_16FlashAttnFwdSm80INS1_25CollectiveMainloopFwdSm80ILi8ELi1ELb0EN4cute5tupleIJNS5_1CILi128EEENS7_ILi96EEENS7_ILi256EEEEEELi256ENS_6half_tEfNS_4arch4Sm80ELb0ELb0ELb1ELb1ELb1ELb0ELb1ELb0EEENS1_21CollectiveEpilogueFwdINS6_IJS8_SA_S9_EEENS6_IJNS7_ILi1EEESI_SI_EEESC_SE_Li256ELb1ELb1ELb0ELb0EEENS1_19SingleTileSchedulerILb1ELb0ELb1ELi128EEEEEEEEEvNT_6ParamsE,@function
        .size           _ZN7cutlass13device_kernelIN5flash19enable_sm80_to_sm89INS1_16FlashAttnFwdSm80INS1_25CollectiveMainloopFwdSm80ILi8ELi1ELb0EN4cute5tupleIJNS5_1CILi128EEENS7_ILi96EEENS7_ILi256EEEEEELi256ENS_6half_tEfNS_4arch4Sm80ELb0ELb0ELb1ELb1ELb1ELb0ELb1ELb0EEENS1_21CollectiveEpilogueFwdINS6_IJS8_SA_S9_EEENS6_IJNS7_ILi1EEESI_SI_EEESC_SE_Li256ELb1ELb1ELb0ELb0EEENS1_19SingleTileSchedulerILb1ELb0ELb1ELi128EEEEEEEEEvNT_6ParamsE,(.L_x_28 - _ZN7cutlass13device_kernelIN5flash19enable_sm80_to_sm89INS1_16FlashAttnFwdSm80INS1_25CollectiveMainloopFwdSm80ILi8ELi1ELb0EN4cute5tupleIJNS5_1CILi128EEENS7_ILi96EEENS7_ILi256EEEEEELi256ENS_6half_tEfNS_4arch4Sm80ELb0ELb0ELb1ELb1ELb1ELb0ELb1ELb0EEENS1_21CollectiveEpilogueFwdINS6_IJS8_SA_S9_EEENS6_IJNS7_ILi1EEESI_SI_EEESC_SE_Li256ELb1ELb1ELb0ELb0EEENS1_19SingleTileSchedulerILb1ELb0ELb1ELi128EEEEEEEEEvNT_6ParamsE)
        .other          _ZN7cutlass13device_kernelIN5flash19enable_sm80_to_sm89INS1_16FlashAttnFwdSm80INS1_25CollectiveMainloopFwdSm80ILi8ELi1ELb0EN4cute5tupleIJNS5_1CILi128EEENS7_ILi96EEENS7_ILi256EEEEEELi256ENS_6half_tEfNS_4arch4Sm80ELb0ELb0ELb1ELb1ELb1ELb0ELb1ELb0EEENS1_21CollectiveEpilogueFwdINS6_IJS8_SA_S9_EEENS6_IJNS7_ILi1EEESI_SI_EEESC_SE_Li256ELb1ELb1ELb0ELb0EEENS1_19SingleTileSchedulerILb1ELb0ELb1ELi128EEEEEEEEEvNT_6ParamsE,@"STO_CUDA_ENTRY STV_DEFAULT"
_ZN7cutlass13device_kernelIN5flash19enable_sm80_to_sm89INS1_16FlashAttnFwdSm80INS1_25CollectiveMainloopFwdSm80ILi8ELi1ELb0EN4cute5tupleIJNS5_1CILi128EEENS7_ILi96EEENS7_ILi256EEEEEELi256ENS_6half_tEfNS_4arch4Sm80ELb0ELb0ELb1ELb1ELb1ELb0ELb1ELb0EEENS1_21CollectiveEpilogueFwdINS6_IJS8_SA_S9_EEENS6_IJNS7_ILi1EEESI_SI_EEESC_SE_Li256ELb1ELb1ELb0ELb0EEENS1_19SingleTileSchedulerILb1ELb0ELb1ELi128EEEEEEEEEvNT_6ParamsE:
[----:B------:R-:W-:Y:S01]  /*0000*/  LDC R1, c[0x0][0x37c] ;  /* 0x0000df00ff017b82 */ /* 0x000fe20000000800 */
[----:B------:R-:W-:Y:S05]  /*0010*/  EXIT ;  /* 0x000000000000794d */ /* 0x000fea0003800000 */
.L_x_10:
        /* <DEDUP_REMOVED lines=14> */
.L_x_28:


//--------------------- .text._ZN7cutlass13device_kernelIN5flash19enable_sm80_to_sm89INS1_16FlashAttnFwdSm80INS1_25CollectiveMainloopFwdSm80ILi8ELi1ELb0EN4cute5tupleIJNS5_1CILi128EEENS7_ILi48EEENS7_ILi256EEEEEELi256ENS_6half_tEfNS_4arch4Sm80ELb0ELb0ELb1ELb1ELb1ELb1ELb1ELb0EEENS1_21CollectiveEpilogueFwdINS6_IJS8_SA_S9_EEENS6_IJNS7_ILi1EEESI_SI_EEESC_SE_Li256ELb1ELb1ELb0ELb0EEENS1_19SingleTileSchedulerILb1ELb0ELb1ELi128EEEEEEEEEvNT_6ParamsE --------------------------
	.section	.text._ZN7cutlass13device_kernelIN5flash19enable_sm80_to_sm89INS1_16FlashAttnFwdSm80INS1_25CollectiveMainloopFwdSm80ILi8ELi1ELb0EN4cute5tupleIJNS5_1CILi128EEENS7_ILi48EEENS7_ILi256EEEEEELi256ENS_6half_tEfNS_4arch4Sm80ELb0ELb0ELb1ELb1ELb1ELb1ELb1ELb0EEENS1_21CollectiveEpilogueFwdINS6_IJS8_SA_S9_EEENS6_IJNS7_ILi1EEESI_SI_EEESC_SE_Li256ELb1ELb1ELb0ELb0EEENS1_19SingleTileSchedulerILb1ELb0ELb1ELi128EEEEEEEEEvNT_6ParamsE,"ax",@progbits
	.align	128
.text._ZN7cutlass13device_kernelIN5flash19enable_sm80_to_sm89INS1_16FlashAttnFwdSm80INS1_25CollectiveMainloopFwdSm80ILi8ELi1ELb0EN4cute5tupleIJNS5_1CILi128EEENS7_ILi48EEENS7_ILi256EEEEEELi256ENS_6half_tEfNS_4arch4Sm80ELb0ELb0ELb1ELb1ELb1ELb1ELb1ELb0EEENS1_21CollectiveEpilogueFwdINS6_IJS8_SA_S9_EEENS6_IJNS7_ILi1EEESI_SI_EEESC_SE_Li256ELb1ELb1ELb0ELb0EEENS1_19SingleTileSchedulerILb1ELb0ELb1ELi128EEEEEEEEEvNT_6ParamsE:
        .type           _ZN7cutlass13device_kernelIN5flash19enable_sm80_to_sm89INS1_16FlashAttnFwdSm80INS1_25CollectiveMainloopFwdSm80ILi8ELi1ELb0EN4cute5tupleIJNS5_1CILi128EEENS7_ILi48EEENS7_ILi256EEEEEELi256ENS_6half_tEfNS_4arch4Sm80ELb0ELb0ELb1ELb1ELb1ELb1ELb1ELb0EEENS1_21CollectiveEpilogueFwdINS6_IJS8_SA_S9_EEENS6_IJNS7_ILi1EEESI_SI_EEESC_SE_Li256ELb1ELb1ELb0ELb0EEENS1_19SingleTileSchedulerILb1ELb0ELb1ELi128EEEEEEEEEvNT_6ParamsE,@function
        .size           _ZN7cutlass13device_kernelIN5flash19enable_sm80_to_sm89INS1_16FlashAttnFwdSm80INS1_25CollectiveMainloopFwdSm80ILi8ELi1ELb0EN4cute5tupleIJNS5_1CILi128EEENS7_ILi48EEENS7_ILi256EEEEEELi256ENS_6half_tEfNS_4arch4Sm80ELb0ELb0ELb1ELb1ELb1ELb1ELb1ELb0EEENS1_21CollectiveEpilogueFwdINS6_IJS8_SA_S9_EEENS6_IJNS7_ILi1EEESI_SI_EEESC_SE_Li256ELb1ELb1ELb0ELb0EEENS1_19SingleTileSchedulerILb1ELb0ELb1ELi128EEEEEEEEEvNT_6ParamsE,(.L_x_29 - _ZN7cutlass13device_kernelIN5flash19enable_sm80_to_sm89INS1_16FlashAttnFwdSm80INS1_25CollectiveMainloopFwdSm80ILi8ELi1ELb0EN4cute5tupleIJNS5_1CILi128EEENS7_ILi48EEENS7_ILi256EEEEEELi256ENS_6half_tEfNS_4arch4Sm80ELb0ELb0ELb1ELb1ELb1ELb1ELb1ELb0EEENS1_21CollectiveEpilogueFwdINS6_IJS8_SA_S9_EEENS6_IJNS7_ILi1EEESI_SI_EEESC_SE_Li256ELb1ELb1ELb0ELb0EEENS1_19SingleTileSchedulerILb1ELb0ELb1ELi128EEEEEEEEEvNT_6ParamsE)
        .other          _ZN7cutlass13device_kernelIN5flash19enable_sm80_to_sm89INS1_16FlashAttnFwdSm80INS1_25CollectiveMainloopFwdSm80ILi8ELi1ELb0EN4cute5tupleIJNS5_1CILi128EEENS7_ILi48EEENS7_ILi256EEEEEELi256ENS_6half_tEfNS_4arch4Sm80ELb0ELb0ELb1ELb1ELb1ELb1ELb1ELb0EEENS1_21CollectiveEpilogueFwdINS6_IJS8_SA_S9_EEENS6_IJNS7_ILi1EEESI_SI_EEESC_SE_Li256ELb1ELb1ELb0ELb0EEENS1_19SingleTileSchedulerILb1ELb0ELb1ELi128EEEEEEEEEvNT_6ParamsE,@"STO_CUDA_ENTRY STV_DEFAULT"
_ZN7cutlass13device_kernelIN5flash19enable_sm80_to_sm89INS1_16FlashAttnFwdSm80INS1_25CollectiveMainloopFwdSm80ILi8ELi1ELb0EN4cute5tupleIJNS5_1CILi128EEENS7_ILi48EEENS7_ILi256EEEEEELi256ENS_6half_tEfNS_4arch4Sm80ELb0ELb0ELb1ELb1ELb1ELb1ELb1ELb0EEENS1_21CollectiveEpilogueFwdINS6_IJS8_SA_S9_EEENS6_IJNS7_ILi1EEESI_SI_EEESC_SE_Li256ELb1ELb1ELb0ELb0EEENS1_19SingleTileSchedulerILb1ELb0ELb1ELi128EEEEEEEEEvNT_6ParamsE:
[----:B------:R-:W-:Y:S01]  /*0000*/  LDC R1, c[0x0][0x37c] ;  /* 0x0000df00ff017b82 */ /* 0x000fe20000000800 */
[----:B------:R-:W-:Y:S05]  /*0010*/  EXIT ;  /* 0x000000000000794d */ /* 0x000fea0003800000 */
.L_x_11:
        /* <DEDUP_REMOVED lines=14> */
.L_x_29:


//--------------------- .text._ZN7cutlass13device_kernelIN5flash19enable_sm80_to_sm89INS1_16FlashAttnFwdSm80INS1_25CollectiveMainloopFwdSm80ILi8ELi1ELb0EN4cute5tupleIJNS5_1CILi128EEENS7_ILi64EEENS7_ILi256EEEEEELi256ENS_6half_tEfNS_4arch4Sm80ELb0ELb1ELb1ELb0ELb1ELb0ELb1ELb0EEENS1_21CollectiveEpilogueFwdINS6_IJS8_SA_S9_EEENS6_IJNS7_ILi1EEESI_SI_EEESC_SE_Li256ELb0ELb1ELb0ELb0EEENS1_19SingleTileSchedulerILb0ELb0ELb1ELi128EEEEEEEEEvNT_6ParamsE --------------------------
	.section	.text._ZN7cutlass13device_kernelIN5flash19enable_sm80_to_sm89INS1_16FlashAttnFwdSm80INS1_25CollectiveMainloopFwdSm80ILi8ELi1ELb0EN4cute5tupleIJNS5_1CILi128EEENS7_ILi64EEENS7_ILi256EEEEEELi256ENS_6half_tEfNS_4arch4Sm80ELb0ELb1ELb1ELb0ELb1ELb0ELb1ELb0EEENS1_21CollectiveEpilogueFwdINS6_IJS8_SA_S9_EEENS6_IJNS7_ILi1EEESI_SI_EEESC_SE_Li256ELb0ELb1ELb0ELb0EEENS1_19SingleTileSchedulerILb0ELb0ELb1ELi128EEEEEEEEEvNT_6ParamsE,"ax",@progbits
	.align	128
.text._ZN7cutlass13device_kernelIN5flash19enable_sm80_to_sm89INS1_16FlashAttnFwdSm80INS1_25CollectiveMainloopFwdSm80ILi8ELi1ELb0EN4cute5tupleIJNS5_1CILi128EEENS7_ILi64EEENS7_ILi256EEEEEELi256ENS_6half_tEfNS_4arch4Sm80ELb0ELb1ELb1ELb0ELb1ELb0ELb1ELb0EEENS1_21CollectiveEpilogueFwdINS6_IJS8_SA_S9_EEENS6_IJNS7_ILi1EEESI_SI_EEESC_SE_Li256ELb0ELb1ELb0ELb0EEENS1_19SingleTileSchedulerILb0ELb0ELb1ELi128EEEEEEEEEvNT_6ParamsE:
        .type           _ZN7cutlass13device_kernelIN5flash19enable_sm80_to_sm89INS1_16FlashAttnFwdSm80INS1_25CollectiveMainloopFwdSm80ILi8ELi1ELb0EN4cute5tupleIJNS5_1CILi128EEENS7_ILi64EEENS7_ILi256EEEEEELi256ENS_6half_tEfNS_4arch4Sm80ELb0ELb1ELb1ELb0ELb1ELb0ELb1ELb0EEENS1_21CollectiveEpilogueFwdINS6_IJS8_SA_S9_EEENS6_IJNS7_ILi1EEESI_SI_EEESC_SE_Li256ELb0ELb1ELb0ELb0EEENS1_19SingleTileSchedulerILb0ELb0ELb1ELi128EEEEEEEEEvNT_6ParamsE,@function
        .size           _ZN7cutlass13device_kernelIN5flash19enable_sm80_to_sm89INS1_16FlashAttnFwdSm80INS1_25CollectiveMainloopFwdSm80ILi8ELi1ELb0EN4cute5tupleIJNS5_1CILi128EEENS7_ILi64EEENS7_ILi256EEEEEELi256ENS_6half_tEfNS_4arch4Sm80ELb0ELb1ELb1ELb0ELb1ELb0ELb1ELb0EEENS1_21CollectiveEpilogueFwdINS6_IJS8_SA_S9_EEENS6_IJNS7_ILi1EEESI_SI_EEESC_SE_Li256ELb0ELb1ELb0ELb0EEENS1_19SingleTileSchedulerILb0ELb0ELb1ELi128EEEEEEEEEvNT_6ParamsE,(.L_x_30 - _ZN7cutlass13device_kernelIN5flash19enable_sm80_to_sm89INS1_16FlashAttnFwdSm80INS1_25CollectiveMainloopFwdSm80ILi8ELi1ELb0EN4cute5tupleIJNS5_1CILi128EEENS7_ILi64EEENS7_ILi256EEEEEELi256ENS_6half_tEfNS_4arch4Sm80ELb0ELb1ELb1ELb0ELb1ELb0ELb1ELb0EEENS1_21CollectiveEpilogueFwdINS6_IJS8_SA_S9_EEENS6_IJNS7_ILi1EEESI_SI_EEESC_SE_Li256ELb0ELb1ELb0ELb0EEENS1_19SingleTileSchedulerILb0ELb0ELb1ELi128EEEEEEEEEvNT_6ParamsE)
        .other          _ZN7cutlass13device_kernelIN5flash19enable_sm80_to_sm89INS1_16FlashAttnFwdSm80INS1_25CollectiveMainloopFwdSm80ILi8ELi1ELb0EN4cute5tupleIJNS5_1CILi128EEENS7_ILi64EEENS7_ILi256EEEEEELi256ENS_6half_tEfNS_4arch4Sm80ELb0ELb1ELb1ELb0ELb1ELb0ELb1ELb0EEENS1_21CollectiveEpilogueFwdINS6_IJS8_SA_S9_EEENS6_IJNS7_ILi1EEESI_SI_EEESC_SE_Li256ELb0ELb1ELb0ELb0EEENS1_19SingleTileSchedulerILb0ELb0ELb1ELi128EEEEEEEEEvNT_6ParamsE,@"STO_CUDA_ENTRY STV_DEFAULT"
_ZN7cutlass13device_kernelIN5flash19enable_sm80_to_sm89INS1_16FlashAttnFwdSm80INS1_25CollectiveMainloopFwdSm80ILi8ELi1ELb0EN4cute5tupleIJNS5_1CILi128EEENS7_ILi64EEENS7_ILi256EEEEEELi256ENS_6half_tEfNS_4arch4Sm80ELb0ELb1ELb1ELb0ELb1ELb0ELb1ELb0EEENS1_21CollectiveEpilogueFwdINS6_IJS8_SA_S9_EEENS6_IJNS7_ILi1EEESI_SI_EEESC_SE_Li256ELb0ELb1ELb0ELb0EEENS1_19SingleTileSchedulerILb0ELb0ELb1ELi128EEEEEEEEEvNT_6ParamsE:
[----:B------:R-:W-:Y:S01]  /*0000*/  LDC R1, c[0x0][0x37c] ;  /* 0x0000df00ff017b82 */ /* 0x000fe20000000800 */
[----:B------:R-:W-:Y:S05]  /*0010*/  EXIT ;  /* 0x000000000000794d */ /* 0x000fea0003800000 */
.L_x_12:
        /* <DEDUP_REMOVED lines=14> */
.L_x_30:


//--------------------- .text._ZN7cutlass13device_kernelIN5flash19enable_sm80_to_sm89INS1_16FlashAttnFwdSm80INS1_25CollectiveMainloopFwdSm80ILi8ELi1ELb0EN4cute5tupleIJNS5_1CILi128EEENS7_ILi64EEENS7_ILi256EEEEEELi256ENS_6half_tEfNS_4arch4Sm80ELb0ELb1ELb1ELb1ELb1ELb0ELb1ELb0EEENS1_21CollectiveEpilogueFwdINS6_IJS8_SA_S9_EEENS6_IJNS7_ILi1EEESI_SI_EEESC_SE_Li256ELb1ELb1ELb0ELb0EEENS1_19SingleTileSchedulerILb1ELb0ELb1ELi128EEEEEEEEEvNT_6ParamsE --------------------------
	.section	.text._ZN7cutlass13device_kernelIN5flash19enable_sm80_to_sm89INS1_16FlashAttnFwdSm80INS1_25CollectiveMainloopFwdSm80ILi8ELi1ELb0EN4cute5tupleIJNS5_1CILi128EEENS7_ILi64EEENS7_ILi256EEEEEELi256ENS_6half_tEfNS_4arch4Sm80ELb0ELb1ELb1ELb1ELb1ELb0ELb1ELb0EEENS1_21CollectiveEpilogueFwdINS6_IJS8_SA_S9_EEENS6_IJNS7_ILi1EEESI_SI_EEESC_SE_Li256ELb1ELb1ELb0ELb0EEENS1_19SingleTileSchedulerILb1ELb0ELb1ELi128EEEEEEEEEvNT_6ParamsE,"ax",@progbits
	.align	128
.text._ZN7cutlass13device_kernelIN5flash19enable_sm80_to_sm89INS1_16FlashAttnFwdSm80INS1_25CollectiveMainloopFwdSm80ILi8ELi1ELb0EN4cute5tupleIJNS5_1CILi128EEENS7_ILi64EEENS7_ILi256EEEEEELi256ENS_6half_tEfNS_4arch4Sm80ELb0ELb1ELb1ELb1ELb1ELb0ELb1ELb0EEENS1_21CollectiveEpilogueFwdINS6_IJS8_SA_S9_EEENS6_IJNS7_ILi1EEESI_SI_EEESC_SE_Li256ELb1ELb1ELb0ELb0EEENS1_19SingleTileSchedulerILb1ELb0ELb1ELi128EEEEEEEEEvNT_6ParamsE:
        .type           _ZN7cutlass13device_kernelIN5flash19enable_sm80_to_sm89INS1_16FlashAttnFwdSm80INS1_25CollectiveMainloopFwdSm80ILi8ELi1ELb0EN4cute5tupleIJNS5_1CILi128EEENS7_ILi64EEENS7_ILi256EEEEEELi256ENS_6half_tEfNS_4arch4Sm80ELb0ELb1ELb1ELb1ELb1ELb0ELb1ELb0EEENS1_21CollectiveEpilogueFwdINS6_IJS8_SA_S9_EEENS6_IJNS7_ILi1EEESI_SI_EEESC_SE_Li256ELb1ELb1ELb0ELb0EEENS1_19SingleTileSchedulerILb1ELb0ELb1ELi128EEEEEEEEEvNT_6ParamsE,@function
        .size           _ZN7cutlass13device_kernelIN5flash19enable_sm80_to_sm89INS1_16FlashAttnFwdSm80INS1_25CollectiveMainloopFwdSm80ILi8ELi1ELb0EN4cute5tupleIJNS5_1CILi128EEENS7_ILi64EEENS7_ILi256EEEEEELi256ENS_6half_tEfNS_4arch4Sm80ELb0ELb1ELb1ELb1ELb1ELb0ELb1ELb0EEENS1_21CollectiveEpilogueFwdINS6_IJS8_SA_S9_EEENS6_IJNS7_ILi1EEESI_SI_EEESC_SE_Li256ELb1ELb1ELb0ELb0EEENS1_19SingleTileSchedulerILb1ELb0ELb1ELi128EEEEEEEEEvNT_6ParamsE,(.L_x_31 - _ZN7cutlass13device_kernelIN5flash19enable_sm80_to_sm89INS1_16FlashAttnFwdSm80INS1_25CollectiveMainloopFwdSm80ILi8ELi1ELb0EN4cute5tupleIJNS5_1CILi128EEENS7_ILi64EEENS7_ILi256EEEEEELi256ENS_6half_tEfNS_4arch4Sm80ELb0ELb1ELb1ELb1ELb1ELb0ELb1ELb0EEENS1_21CollectiveEpilogueFwdINS6_IJS8_SA_S9_EEENS6_IJNS7_ILi1EEESI_SI_EEESC_SE_Li256ELb1ELb1ELb0ELb0EEENS1_19SingleTileSchedulerILb1ELb0ELb1ELi128EEEEEEEEEvNT_6ParamsE)
        .other          _ZN7cutlass13device_kernelIN5flash19enable_sm80_to_sm89INS1_16FlashAttnFwdSm80INS1_25CollectiveMainloopFwdSm80ILi8ELi1ELb0EN4cute5tupleIJNS5_1CILi128EEENS7_ILi64EEENS7_ILi256EEEEEELi256ENS_6half_tEfNS_4arch4Sm80ELb0ELb1ELb1ELb1ELb1ELb0ELb1ELb0EEENS1_21CollectiveEpilogueFwdINS6_IJS8_SA_S9_EEENS6_IJNS7_ILi1EEESI_SI_EEESC_SE_Li256ELb1ELb1ELb0ELb0EEENS1_19SingleTileSchedulerILb1ELb0ELb1ELi128EEEEEEEEEvNT_6ParamsE,@"STO_CUDA_ENTRY STV_DEFAULT"
_ZN7cutlass13device_kernelIN5flash19enable_sm80_to_sm89INS1_16FlashAttnFwdSm80INS1_25CollectiveMainloopFwdSm80ILi8ELi1ELb0EN4cute5tupleIJNS5_1CILi128EEENS7_ILi64EEENS7_ILi256EEEEEELi256ENS_6half_tEfNS_4arch4Sm80ELb0ELb1ELb1ELb1ELb1ELb0ELb1ELb0EEENS1_21CollectiveEpilogueFwdINS6_IJS8_SA_S9_EEENS6_IJNS7_ILi1EEESI_SI_EEESC_SE_Li256ELb1ELb1ELb0ELb0EEENS1_19SingleTileSchedulerILb1ELb0ELb1ELi128EEEEEEEEEvNT_6ParamsE:
[----:B------:R-:W-:Y:S01]  /*0000*/  LDC R1, c[0x0][0x37c] ;  /* 0x0000df00ff017b82 */ /* 0x000fe20000000800 */
[----:B------:R-:W-:Y:S05]  /*0010*/  EXIT ;  /* 0x000000000000794d */ /* 0x000fea0003800000 */
.L_x_13:
        /* <DEDUP_REMOVED lines=14> */
.L_x_31:


//--------------------- .text._ZN7cutlass13device_kernelIN5flash19enable_sm80_to_sm89INS1_16FlashAttnFwdSm80INS1_25CollectiveMainloopFwdSm80ILi8ELi1ELb0EN4cute5tupleIJNS5_1CILi128EEENS7_ILi48EEENS7_ILi256EEEEEELi256ENS_6half_tEfNS_4arch4Sm80ELb0ELb1ELb1ELb1ELb1ELb1ELb1ELb0EEENS1_21CollectiveEpilogueFwdINS6_IJS8_SA_S9_EEENS6_IJNS7_ILi1EEESI_SI_EEESC_SE_Li256ELb1ELb1ELb0ELb0EEENS1_19SingleTileSchedulerILb1ELb0ELb1ELi128EEEEEEEEEvNT_6ParamsE --------------------------
	.section	.text._ZN7cutlass13device_kernelIN5flash19enable_sm80_to_sm89INS1_16FlashAttnFwdSm80INS1_25CollectiveMainloopFwdSm80ILi8ELi1ELb0EN4cute5tupleIJNS5_1CILi128EEENS7_ILi48EEENS7_ILi256EEEEEELi256ENS_6half_tEfNS_4arch4Sm80ELb0ELb1ELb1ELb1ELb1ELb1ELb1ELb0EEENS1_21CollectiveEpilogueFwdINS6_IJS8_SA_S9_EEENS6_IJNS7_ILi1EEESI_SI_EEESC_SE_Li256ELb1ELb1ELb0ELb0EEENS1_19SingleTileSchedulerILb1ELb0ELb1ELi128EEEEEEEEEvNT_6ParamsE,"ax",@progbits
	.align	128
.text._ZN7cutlass13device_kernelIN5flash19enable_sm80_to_sm89INS1_16FlashAttnFwdSm80INS1_25CollectiveMainloopFwdSm80ILi8ELi1ELb0EN4cute5tupleIJNS5_1CILi128EEENS7_ILi48EEENS7_ILi256EEEEEELi256ENS_6half_tEfNS_4arch4Sm80ELb0ELb1ELb1ELb1ELb1ELb1ELb1ELb0EEENS1_21CollectiveEpilogueFwdINS6_IJS8_SA_S9_EEENS6_IJNS7_ILi1EEESI_SI_EEESC_SE_Li256ELb1ELb1ELb0ELb0EEENS1_19SingleTileSchedulerILb1ELb0ELb1ELi128EEEEEEEEEvNT_6ParamsE:
        .type           _ZN7cutlass13device_kernelIN5flash19enable_sm80_to_sm89INS1_16FlashAttnFwdSm80INS1_25CollectiveMainloopFwdSm80ILi8ELi1ELb0EN4cute5tupleIJNS5_1CILi128EEENS7_ILi48EEENS7_ILi256EEEEEELi256ENS_6half_tEfNS_4arch4Sm80ELb0ELb1ELb1ELb1ELb1ELb1ELb1ELb0EEENS1_21CollectiveEpilogueFwdINS6_IJS8_SA_S9_EEENS6_IJNS7_ILi1EEESI_SI_EEESC_SE_Li256ELb1ELb1ELb0ELb0EEENS1_19SingleTileSchedulerILb1ELb0ELb1ELi128EEEEEEEEEvNT_6ParamsE,@function
        .size           _ZN7cutlass13device_kernelIN5flash19enable_sm80_to_sm89INS1_16FlashAttnFwdSm80INS1_25CollectiveMainloopFwdSm80ILi8ELi1ELb0EN4cute5tupleIJNS5_1CILi128EEENS7_ILi48EEENS7_ILi256EEEEEELi256ENS_6half_tEfNS_4arch4Sm80ELb0ELb1ELb1ELb1ELb1ELb1ELb1ELb0EEENS1_21CollectiveEpilogueFwdINS6_IJS8_SA_S9_EEENS6_IJNS7_ILi1EEESI_SI_EEESC_SE_Li256ELb1ELb1ELb0ELb0EEENS1_19SingleTileSchedulerILb1ELb0ELb1ELi128EEEEEEEEEvNT_6ParamsE,(.L_x_32 - _ZN7cutlass13device_kernelIN5flash19enable_sm80_to_sm89INS1_16FlashAttnFwdSm80INS1_25CollectiveMainloopFwdSm80ILi8ELi1ELb0EN4cute5tupleIJNS5_1CILi128EEENS7_ILi48EEENS7_ILi256EEEEEELi256ENS_6half_tEfNS_4arch4Sm80ELb0ELb1ELb1ELb1ELb1ELb1ELb1ELb0EEENS1_21CollectiveEpilogueFwdINS6_IJS8_SA_S9_EEENS6_IJNS7_ILi1EEESI_SI_EEESC_SE_Li256ELb1ELb1ELb0ELb0EEENS1_19SingleTileSchedulerILb1ELb0ELb1ELi128EEEEEEEEEvNT_6ParamsE)
        .other          _ZN7cutlass13device_kernelIN5flash19enable_sm80_to_sm89INS1_16FlashAttnFwdSm80INS1_25CollectiveMainloopFwdSm80ILi8ELi1ELb0EN4cute5tupleIJNS5_1CILi128EEENS7_ILi48EEENS7_ILi256EEEEEELi256ENS_6half_tEfNS_4arch4Sm80ELb0ELb1ELb1ELb1ELb1ELb1ELb1ELb0EEENS1_21CollectiveEpilogueFwdINS6_IJS8_SA_S9_EEENS6_IJNS7_ILi1EEESI_SI_EEESC_SE_Li256ELb1ELb1ELb0ELb0EEENS1_19SingleTileSchedulerILb1ELb0ELb1ELi128EEEEEEEEEvNT_6ParamsE,@"STO_CUDA_ENTRY STV_DEFAULT"
_ZN7cutlass13device_kernelIN5flash19enable_sm80_to_sm89INS1_16FlashAttnFwdSm80INS1_25CollectiveMainloopFwdSm80ILi8ELi1ELb0EN4cute5tupleIJNS5_1CILi128EEENS7_ILi48EEENS7_ILi256EEEEEELi256ENS_6half_tEfNS_4arch4Sm80ELb0ELb1ELb1ELb1ELb1ELb1ELb1ELb0EEENS1_21CollectiveEpilogueFwdINS6_IJS8_SA_S9_EEENS6_IJNS7_ILi1EEESI_SI_EEESC_SE_Li256ELb1ELb1ELb0ELb0EEENS1_19SingleTileSchedulerILb1ELb0ELb1ELi128EEEEEEEEEvNT_6ParamsE:
[----:B------:R-:W-:Y:S01]  /*0000*/  LDC R1, c[0x0][0x37c] ;  /* 0x0000df00ff017b82 */ /* 0x000fe20000000800 */
[----:B------:R-:W-:Y:S05]  /*0010*/  EXIT ;  /* 0x000000000000794d */ /* 0x000fea0003800000 */
.L_x_14:
        /* <DEDUP_REMOVED lines=14> */
.L_x_32:


//--------------------- .text._ZN7cutlass13device_kernelIN5flash19enable_sm80_to_sm89INS1_16FlashAttnFwdSm80INS1_25CollectiveMainloopFwdSm80ILi8ELi1ELb0EN4cute5tupleIJNS5_1CILi128EEENS7_ILi96EEENS7_ILi256EEEEEELi256ENS_6half_tEfNS_4arch4Sm80ELb1ELb0ELb1ELb0ELb1ELb0ELb1ELb0EEENS1_21CollectiveEpilogueFwdINS6_IJS8_SA_S9_EEENS6_IJNS7_ILi1EEESI_SI_EEESC_SE_Li256ELb0ELb1ELb0ELb0EEENS1_30DynamicPersistentTileSchedulerILi256ELi256ELb0ELb1ELb0EEEEEEEEEvNT_6ParamsE --------------------------
	.section	.text._ZN7cutlass13device_kernelIN5flash19enable_sm80_to_sm89INS1_16FlashAttnFwdSm80INS1_25CollectiveMainloopFwdSm80ILi8ELi1ELb0EN4cute5tupleIJNS5_1CILi128EEENS7_ILi96EEENS7_ILi256EEEEEELi256ENS_6half_tEfNS_4arch4Sm80ELb1ELb0ELb1ELb0ELb1ELb0ELb1ELb0EEENS1_21CollectiveEpilogueFwdINS6_IJS8_SA_S9_EEENS6_IJNS7_ILi1EEESI_SI_EEESC_SE_Li256ELb0ELb1ELb0ELb0EEENS1_30DynamicPersistentTileSchedulerILi256ELi256ELb0ELb1ELb0EEEEEEEEEvNT_6ParamsE,"ax",@progbits
	.align	128
.text._ZN7cutlass13device_kernelIN5flash19enable_sm80_to_sm89INS1_16FlashAttnFwdSm80INS1_25CollectiveMainloopFwdSm80ILi8ELi1ELb0EN4cute5tupleIJNS5_1CILi128EEENS7_ILi96EEENS7_ILi256EEEEEELi256ENS_6half_tEfNS_4arch4Sm80ELb1ELb0ELb1ELb0ELb1ELb0ELb1ELb0EEENS1_21CollectiveEpilogueFwdINS6_IJS8_SA_S9_EEENS6_IJNS7_ILi1EEESI_SI_EEESC_SE_Li256ELb0ELb1ELb0ELb0EEENS1_30DynamicPersistentTileSchedulerILi256ELi256ELb0ELb1ELb0EEEEEEEEEvNT_6ParamsE:
        .type           _ZN7cutlass13device_kernelIN5flash19enable_sm80_to_sm89INS1_16FlashAttnFwdSm80INS1_25CollectiveMainloopFwdSm80ILi8ELi1ELb0EN4cute5tupleIJNS5_1CILi128EEENS7_ILi96EEENS7_ILi256EEEEEELi256ENS_6half_tEfNS_4arch4Sm80ELb1ELb0ELb1ELb0ELb1ELb0ELb1ELb0EEENS1_21CollectiveEpilogueFwdINS6_IJS8_SA_S9_EEENS6_IJNS7_ILi1EEESI_SI_EEESC_SE_Li256ELb0ELb1ELb0ELb0EEENS1_30DynamicPersistentTileSchedulerILi256ELi256ELb0ELb1ELb0EEEEEEEEEvNT_6ParamsE,@function
        .size           _ZN7cutlass13device_kernelIN5flash19enable_sm80_to_sm89INS1_16FlashAttnFwdSm80INS1_25CollectiveMainloopFwdSm80ILi8ELi1ELb0EN4cute5tupleIJNS5_1CILi128EEENS7_ILi96EEENS7_ILi256EEEEEELi256ENS_6half_tEfNS_4arch4Sm80ELb1ELb0ELb1ELb0ELb1ELb0ELb1ELb0EEENS1_21CollectiveEpilogueFwdINS6_IJS8_SA_S9_EEENS6_IJNS7_ILi1EEESI_SI_EEESC_SE_Li256ELb0ELb1ELb0ELb0EEENS1_30DynamicPersistentTileSchedulerILi256ELi256ELb0ELb1ELb0EEEEEEEEEvNT_6ParamsE,(.L_x_33 - _ZN7cutlass13device_kernelIN5flash19enable_sm80_to_sm89INS1_16FlashAttnFwdSm80INS1_25CollectiveMainloopFwdSm80ILi8ELi1ELb0EN4cute5tupleIJNS5_1CILi128EEENS7_ILi96EEENS7_ILi256EEEEEELi256ENS_6half_tEfNS_4arch4Sm80ELb1ELb0ELb1ELb0ELb1ELb0ELb1ELb0EEENS1_21CollectiveEpilogueFwdINS6_IJS8_SA_S9_EEENS6_IJNS7_ILi1EEESI_SI_EEESC_SE_Li256ELb0ELb1ELb0ELb0EEENS1_30DynamicPersistentTileSchedulerILi256ELi256ELb0ELb1ELb0EEEEEEEEEvNT_6ParamsE)
        .other          _ZN7cutlass13device_kernelIN5flash19enable_sm80_to_sm89INS1_16FlashAttnFwdSm80INS1_25CollectiveMainloopFwdSm80ILi8ELi1ELb0EN4cute5tupleIJNS5_1CILi128EEENS7_ILi96EEENS7_ILi256EEEEEELi256ENS_6half_tEfNS_4arch4Sm80ELb1ELb0ELb1ELb0ELb1ELb0ELb1ELb0EEENS1_21CollectiveEpilogueFwdINS6_IJS8_SA_S9_EEENS6_IJNS7_ILi1EEESI_SI_EEESC_SE_Li256ELb0ELb1ELb0ELb0EEENS1_30DynamicPersistentTileSchedulerILi256ELi256ELb0ELb1ELb0EEEEEEEEEvNT_6ParamsE,@"STO_CUDA_ENTRY STV_DEFAULT"
_ZN7cutlass13device_kernelIN5flash19enable_sm80_to_sm89INS1_16FlashAttnFwdSm80INS1_25CollectiveMainloopFwdSm80ILi8ELi1ELb0EN4cute5tupleIJNS5_1CILi128EEENS7_ILi96EEENS7_ILi256EEEEEELi256ENS_6half_tEfNS_4arch4Sm80ELb1ELb0ELb1ELb0ELb1ELb0ELb1ELb0EEENS1_21CollectiveEpilogueFwdINS6_IJS8_SA_S9_EEENS6_IJNS7_ILi1EEESI_SI_EEESC_SE_Li256ELb0ELb1ELb0ELb0EEENS1_30DynamicPersistentTileSchedulerILi256ELi256ELb0ELb1ELb0EEEEEEEEEvNT_6ParamsE:
[----:B------:R-:W-:Y:S01]  /*0000*/  LDC R1, c[0x0][0x37c] ;  /* 0x0000df00ff017b82 */ /* 0x000fe20000000800 */
[----:B------:R-:W-:Y:S05]  /*0010*/  EXIT ;  /* 0x000000000000794d */ /* 0x000fea0003800000 */
.L_x_15:
        /* <DEDUP_REMOVED lines=14> */
.L_x_33:


//--------------------- .text._ZN7cutlass13device_kernelIN5flash19enable_sm80_to_sm89INS1_16FlashAttnFwdSm80INS1_25CollectiveMainloopFwdSm80ILi8ELi1ELb0EN4cute5tupleIJNS5_1CILi128EEENS7_ILi96EEENS7_ILi256EEEEEELi256ENS_6half_tEfNS_4arch4Sm80ELb1ELb0ELb1ELb1ELb1ELb0ELb1ELb0EEENS1_21CollectiveEpilogueFwdINS6_IJS8_SA_S9_EEENS6_IJNS7_ILi1EEESI_SI_EEESC_SE_Li256ELb1ELb1ELb0ELb0EEENS1_19SingleTileSchedulerILb1ELb0ELb1ELi128EEEEEEEEEvNT_6ParamsE --------------------------
	.section	.text._ZN7cutlass13device_kernelIN5flash19enable_sm80_to_sm89INS1_16FlashAttnFwdSm80INS1_25CollectiveMainloopFwdSm80ILi8ELi1ELb0EN4cute5tupleIJNS5_1CILi128EEENS7_ILi96EEENS7_ILi256EEEEEELi256ENS_6half_tEfNS_4arch4Sm80ELb1ELb0ELb1ELb1ELb1ELb0ELb1ELb0EEENS1_21CollectiveEpilogueFwdINS6_IJS8_SA_S9_EEENS6_IJNS7_ILi1EEESI_SI_EEESC_SE_Li256ELb1ELb1ELb0ELb0EEENS1_19SingleTileSchedulerILb1ELb0ELb1ELi128EEEEEEEEEvNT_6ParamsE,"ax",@progbits
	.align	128
.text._ZN7cutlass13device_kernelIN5flash19enable_sm80_to_sm89INS1_16FlashAttnFwdSm80INS1_25CollectiveMainloopFwdSm80ILi8ELi1ELb0EN4cute5tupleIJNS5_1CILi128EEENS7_ILi96EEENS7_ILi256EEEEEELi256ENS_6half_tEfNS_4arch4Sm80ELb1ELb0ELb1ELb1ELb1ELb0ELb1ELb0EEENS1_21CollectiveEpilogueFwdINS6_IJS8_SA_S9_EEENS6_IJNS7_ILi1EEESI_SI_EEESC_SE_Li256ELb1ELb1ELb0ELb0EEENS1_19SingleTileSchedulerILb1ELb0ELb1ELi128EEEEEEEEEvNT_6ParamsE:
        .type           _ZN7cutlass13device_kernelIN5flash19enable_sm80_to_sm89INS1_16FlashAttnFwdSm80INS1_25CollectiveMainloopFwdSm80ILi8ELi1ELb0EN4cute5tupleIJNS5_1CILi128EEENS7_ILi96EEENS7_ILi256EEEEEELi256ENS_6half_tEfNS_4arch4Sm80ELb1ELb0ELb1ELb1ELb1ELb0ELb1ELb0EEENS1_21CollectiveEpilogueFwdINS6_IJS8_SA_S9_EEENS6_IJNS7_ILi1EEESI_SI_EEESC_SE_Li256ELb1ELb1ELb0ELb0EEENS1_19SingleTileSchedulerILb1ELb0ELb1ELi128EEEEEEEEEvNT_6ParamsE,@function
        .size           _ZN7cutlass13device_kernelIN5flash19enable_sm80_to_sm89INS1_16FlashAttnFwdSm80INS1_25CollectiveMainloopFwdSm80ILi8ELi1ELb0EN4cute5tupleIJNS5_1CILi128EEENS7_ILi96EEENS7_ILi256EEEEEELi256ENS_6half_tEfNS_4arch4Sm80ELb1ELb0ELb1ELb1ELb1ELb0ELb1ELb0EEENS1_21CollectiveEpilogueFwdINS6_IJS8_SA_S9_EEENS6_IJNS7_ILi1EEESI_SI_EEESC_SE_Li256ELb1ELb1ELb0ELb0EEENS1_19SingleTileSchedulerILb1ELb0ELb1ELi128EEEEEEEEEvNT_6ParamsE,(.L_x_34 - _ZN7cutlass13device_kernelIN5flash19enable_sm80_to_sm89INS1_16FlashAttnFwdSm80INS1_25CollectiveMainloopFwdSm80ILi8ELi1ELb0EN4cute5tupleIJNS5_1CILi128EEENS7_ILi96EEENS7_ILi256EEEEEELi256ENS_6half_tEfNS_4arch4Sm80ELb1ELb0ELb1ELb1ELb1ELb0ELb1ELb0EEENS1_21CollectiveEpilogueFwdINS6_IJS8_SA_S9_EEENS6_IJNS7_ILi1EEESI_SI_EEESC_SE_Li256ELb1ELb1ELb0ELb0EEENS1_19SingleTileSchedulerILb1ELb0ELb1ELi128EEEEEEEEEvNT_6ParamsE)
        .other          _ZN7cutlass13device_kernelIN5flash19enable_sm80_to_sm89INS1_16FlashAttnFwdSm80INS1_25CollectiveMainloopFwdSm80ILi8ELi1ELb0EN4cute5tupleIJNS5_1CILi128EEENS7_ILi96EEENS7_ILi256EEEEEELi256ENS_6half_tEfNS_4arch4Sm80ELb1ELb0ELb1ELb1ELb1ELb0ELb1ELb0EEENS1_21CollectiveEpilogueFwdINS6_IJS8_SA_S9_EEENS6_IJNS7_ILi1EEESI_SI_EEESC_SE_Li256ELb1ELb1ELb0ELb0EEENS1_19SingleTileSchedulerILb1ELb0ELb1ELi128EEEEEEEEEvNT_6ParamsE,@"STO_CUDA_ENTRY STV_DEFAULT"
_ZN7cutlass13device_kernelIN5flash19enable_sm80_to_sm89INS1_16FlashAttnFwdSm80INS1_25CollectiveMainloopFwdSm80ILi8ELi1ELb0EN4cute5tupleIJNS5_1CILi128EEENS7_ILi96EEENS7_ILi256EEEEEELi256ENS_6half_tEfNS_4arch4Sm80ELb1ELb0ELb1ELb1ELb1ELb0ELb1ELb0EEENS1_21CollectiveEpilogueFwdINS6_IJS8_SA_S9_EEENS6_IJNS7_ILi1EEESI_SI_EEESC_SE_Li256ELb1ELb1ELb0ELb0EEENS1_19SingleTileSchedulerILb1ELb0ELb1ELi128EEEEEEEEEvNT_6ParamsE:
[----:B------:R-:W-:Y:S01]  /*0000*/  LDC R1, c[0x0][0x37c] ;  /* 0x0000df00ff017b82 */ /* 0x000fe20000000800 */
[----:B------:R-:W-:Y:S05]  /*0010*/  EXIT ;  /* 0x000000000000794d */ /* 0x000fea0003800000 */
.L_x_16:
        /* <DEDUP_REMOVED lines=14> */
.L_x_34:


//--------------------- .text._ZN7cutlass13device_kernelIN5flash19enable_sm80_to_sm89INS1_16FlashAttnFwdSm80INS1_25CollectiveMainloopFwdSm80ILi8ELi1ELb0EN4cute5tupleIJNS5_1CILi128EEENS7_ILi48EEENS7_ILi256EEEEEELi256ENS_6half_tEfNS_4arch4Sm80ELb1ELb0ELb1ELb1ELb1ELb1ELb1ELb0EEENS1_21CollectiveEpilogueFwdINS6_IJS8_SA_S9_EEENS6_IJNS7_ILi1EEESI_SI_EEESC_SE_Li256ELb1ELb1ELb0ELb0EEENS1_19SingleTileSchedulerILb1ELb0ELb1ELi128EEEEEEEEEvNT_6ParamsE --------------------------
	.section	.text._ZN7cutlass13device_kernelIN5flash19enable_sm80_to_sm89INS1_16FlashAttnFwdSm80INS1_25CollectiveMainloopFwdSm80ILi8ELi1ELb0EN4cute5tupleIJNS5_1CILi128EEENS7_ILi48EEENS7_ILi256EEEEEELi256ENS_6half_tEfNS_4arch4Sm80ELb1ELb0ELb1ELb1ELb1ELb1ELb1ELb0EEENS1_21CollectiveEpilogueFwdINS6_IJS8_SA_S9_EEENS6_IJNS7_ILi1EEESI_SI_EEESC_SE_Li256ELb1ELb1ELb0ELb0EEENS1_19SingleTileSchedulerILb1ELb0ELb1ELi128EEEEEEEEEvNT_6ParamsE,"ax",@progbits
	.align	128
.text._ZN7cutlass13device_kernelIN5flash19enable_sm80_to_sm89INS1_16FlashAttnFwdSm80INS1_25CollectiveMainloopFwdSm80ILi8ELi1ELb0EN4cute5tupleIJNS5_1CILi128EEENS7_ILi48EEENS7_ILi256EEEEEELi256ENS_6half_tEfNS_4arch4Sm80ELb1ELb0ELb1ELb1ELb1ELb1ELb1ELb0EEENS1_21CollectiveEpilogueFwdINS6_IJS8_SA_S9_EEENS6_IJNS7_ILi1EEESI_SI_EEESC_SE_Li256ELb1ELb1ELb0ELb0EEENS1_19SingleTileSchedulerILb1ELb0ELb1ELi128EEEEEEEEEvNT_6ParamsE:
        .type           _ZN7cutlass13device_kernelIN5flash19enable_sm80_to_sm89INS1_16FlashAttnFwdSm80INS1_25CollectiveMainloopFwdSm80ILi8ELi1ELb0EN4cute5tupleIJNS5_1CILi128EEENS7_ILi48EEENS7_ILi256EEEEEELi256ENS_6half_tEfNS_4arch4Sm80ELb1ELb0ELb1ELb1ELb1ELb1ELb1ELb0EEENS1_21CollectiveEpilogueFwdINS6_IJS8_SA_S9_EEENS6_IJNS7_ILi1EEESI_SI_EEESC_SE_Li256ELb1ELb1ELb0ELb0EEENS1_19SingleTileSchedulerILb1ELb0ELb1ELi128EEEEEEEEEvNT_6ParamsE,@function
        .size           _ZN7cutlass13device_kernelIN5flash19enable_sm80_to_sm89INS1_16FlashAttnFwdSm80INS1_25CollectiveMainloopFwdSm80ILi8ELi1ELb0EN4cute5tupleIJNS5_1CILi128EEENS7_ILi48EEENS7_ILi256EEEEEELi256ENS_6half_tEfNS_4arch4Sm80ELb1ELb0ELb1ELb1ELb1ELb1ELb1ELb0EEENS1_21CollectiveEpilogueFwdINS6_IJS8_SA_S9_EEENS6_IJNS7_ILi1EEESI_SI_EEESC_SE_Li256ELb1ELb1ELb0ELb0EEENS1_19SingleTileSchedulerILb1ELb0ELb1ELi128EEEEEEEEEvNT_6ParamsE,(.L_x_35 - _ZN7cutlass13device_kernelIN5flash19enable_sm80_to_sm89INS1_16FlashAttnFwdSm80INS1_25CollectiveMainloopFwdSm80ILi8ELi1ELb0EN4cute5tupleIJNS5_1CILi128EEENS7_ILi48EEENS7_ILi256EEEEEELi256ENS_6half_tEfNS_4arch4Sm80ELb1ELb0ELb1ELb1ELb1ELb1ELb1ELb0EEENS1_21CollectiveEpilogueFwdINS6_IJS8_SA_S9_EEENS6_IJNS7_ILi1EEESI_SI_EEESC_SE_Li256ELb1ELb1ELb0ELb0EEENS1_19SingleTileSchedulerILb1ELb0ELb1ELi128EEEEEEEEEvNT_6ParamsE)
        .other          _ZN7cutlass13device_kernelIN5flash19enable_sm80_to_sm89INS1_16FlashAttnFwdSm80INS1_25CollectiveMainloopFwdSm80ILi8ELi1ELb0EN4cute5tupleIJNS5_1CILi128EEENS7_ILi48EEENS7_ILi256EEEEEELi256ENS_6half_tEfNS_4arch4Sm80ELb1ELb0ELb1ELb1ELb1ELb1ELb1ELb0EEENS1_21CollectiveEpilogueFwdINS6_IJS8_SA_S9_EEENS6_IJNS7_ILi1EEESI_SI_EEESC_SE_Li256ELb1ELb1ELb0ELb0EEENS1_19SingleTileSchedulerILb1ELb0ELb1ELi128EEEEEEEEEvNT_6ParamsE,@"STO_CUDA_ENTRY STV_DEFAULT"
_ZN7cutlass13device_kernelIN5flash19enable_sm80_to_sm89INS1_16FlashAttnFwdSm80INS1_25CollectiveMainloopFwdSm80ILi8ELi1ELb0EN4cute5tupleIJNS5_1CILi128EEENS7_ILi48EEENS7_ILi256EEEEEELi256ENS_6half_tEfNS_4arch4Sm80ELb1ELb0ELb1ELb1ELb1ELb1ELb1ELb0EEENS1_21CollectiveEpilogueFwdINS6_IJS8_SA_S9_EEENS6_IJNS7_ILi1EEESI_SI_EEESC_SE_Li256ELb1ELb1ELb0ELb0EEENS1_19SingleTileSchedulerILb1ELb0ELb1ELi128EEEEEEEEEvNT_6ParamsE:
[----:B------:R-:W-:Y:S01]  /*0000*/  LDC R1, c[0x0][0x37c] ;  /* 0x0000df00ff017b82 */ /* 0x000fe20000000800 */
[----:B------:R-:W-:Y:S05]  /*0010*/  EXIT ;  /* 0x000000000000794d */ /* 0x000fea0003800000 */
.L_x_17:
        /* <DEDUP_REMOVED lines=14> */
.L_x_35:


//--------------------- .nv.shared.reserved.0     --------------------------
	.section	.nv.shared.reserved.0,"aw",@nobits
	.weak		__nv_reservedSMEM_offset_0_alias
	.size		__nv_reservedSMEM_offset_0_alias, 0, 64
	.other		__nv_reservedSMEM_offset_0_alias,@"STO_CUDA_RESERVED_SHARED STV_DEFAULT"
__nv_reservedSMEM_offset_0_alias:
	.zero		0
	.zero		64


//--------------------- .nv.global                --------------------------
	.section	.nv.global,"aw",@nobits
.nv.global:
	.type		_ZN80_INTERNAL_c93eee38_44_flash_fwd_hdim256_fp16_paged_softcap_sm80_cu_49158569_33604cute1_E,@object
	.size		_ZN80_INTERNAL_c93eee38_44_flash_fwd_hdim256_fp16_paged_softcap_sm80_cu_49158569_33604cute1_E,(_ZN80_INTERNAL_c93eee38_44_flash_fwd_hdim256_fp16_paged_softcap_sm80_cu_49158569_33604cuda3std3__45__cpo6cbeginE - _ZN80_INTERNAL_c93eee38_44_flash_fwd_hdim256_fp16_paged_softcap_sm80_cu_49158569_33604cute1_E)
_ZN80_INTERNAL_c93eee38_44_flash_fwd_hdim256_fp16_paged_softcap_sm80_cu_49158569_33604cute1_E:
	.zero		1
	.type		_ZN80_INTERNAL_c93eee38_44_flash_fwd_hdim256_fp16_paged_softcap_sm80_cu_49158569_33604cuda3std3__45__cpo6cbeginE,@object
	.size		_ZN80_INTERNAL_c93eee38_44_flash_fwd_hdim256_fp16_paged_softcap_sm80_cu_49158569_33604cuda3std3__45__cpo6cbeginE,(_ZN80_INTERNAL_c93eee38_44_flash_fwd_hdim256_fp16_paged_softcap_sm80_cu_49158569_33604cuda3std3__48in_placeE - _ZN80_INTERNAL_c93eee38_44_flash_fwd_hdim256_fp16_paged_softcap_sm80_cu_49158569_33604cuda3std3__45__cpo6cbeginE)
_ZN80_INTERNAL_c93eee38_44_flash_fwd_hdim256_fp16_paged_softcap_sm80_cu_49158569_33604cuda3std3__45__cpo6cbeginE:
	.zero		1
	.type		_ZN80_INTERNAL_c93eee38_44_flash_fwd_hdim256_fp16_paged_softcap_sm80_cu_49158569_33604cuda3std3__48in_placeE,@object
	.size		_ZN80_INTERNAL_c93eee38_44_flash_fwd_hdim256_fp16_paged_softcap_sm80_cu_49158569_33604cuda3std3__48in_placeE,(_ZN80_INTERNAL_c93eee38_44_flash_fwd_hdim256_fp16_paged_softcap_sm80_cu_49158569_33604cuda3std6ranges3__45__cpo9iter_moveE - _ZN80_INTERNAL_c93eee38_44_flash_fwd_hdim256_fp16_paged_softcap_sm80_cu_49158569_33604cuda3std3__48in_placeE)
_ZN80_INTERNAL_c93eee38_44_flash_fwd_hdim256_fp16_paged_softcap_sm80_cu_49158569_33604cuda3std3__48in_placeE:
	.zero		1
	.type		_ZN80_INTERNAL_c93eee38_44_flash_fwd_hdim256_fp16_paged_softcap_sm80_cu_49158569_33604cuda3std6ranges3__45__cpo9iter_moveE,@object
	.size		_ZN80_INTERNAL_c93eee38_44_flash_fwd_hdim256_fp16_paged_softcap_sm80_cu_49158569_33604cuda3std6ranges3__45__cpo9iter_moveE,(_ZN80_INTERNAL_c93eee38_44_flash_fwd_hdim256_fp16_paged_softcap_sm80_cu_49158569_33604cuda3std3__45__cpo5beginE - _ZN80_INTERNAL_c93eee38_44_flash_fwd_hdim256_fp16_paged_softcap_sm80_cu_49158569_33604cuda3std6ranges3__45__cpo9iter_moveE)
_ZN80_INTERNAL_c93eee38_44_flash_fwd_hdim256_fp16_paged_softcap_sm80_cu_49158569_33604cuda3std6ranges3__45__cpo9iter_moveE:
	.zero		1
	.type		_ZN80_INTERNAL_c93eee38_44_flash_fwd_hdim256_fp16_paged_softcap_sm80_cu_49158569_33604cuda3std3__45__cpo5beginE,@object
	.size		_ZN80_INTERNAL_c93eee38_44_flash_fwd_hdim256_fp16_paged_softcap_sm80_cu_49158569_33604cuda3std3__45__cpo5beginE,(_ZN80_INTERNAL_c93eee38_44_flash_fwd_hdim256_fp16_paged_softcap_sm80_cu_49158569_33604cuda3std3__482_GLOBAL__N__c93eee38_44_flash_fwd_hdim256_fp16_paged_softcap_sm80_cu_49158569_33606ignoreE - _ZN80_INTERNAL_c93eee38_44_flash_fwd_hdim256_fp16_paged_softcap_sm80_cu_49158569_33604cuda3std3__45__cpo5beginE)
_ZN80_INTERNAL_c93eee38_44_flash_fwd_hdim256_fp16_paged_softcap_sm80_cu_49158569_33604cuda3std3__45__cpo5beginE:
	.zero		1
	.type		_ZN80_INTERNAL_c93eee38_44_flash_fwd_hdim256_fp16_paged_softcap_sm80_cu_49158569_33604cuda3std3__482_GLOBAL__N__c93eee38_44_flash_fwd_hdim256_fp16_paged_softcap_sm80_cu_49158569_33606ignoreE,@object
	.size		_ZN80_INTERNAL_c93eee38_44_flash_fwd_hdim256_fp16_paged_softcap_sm80_cu_49158569_33604cuda3std3__482_GLOBAL__N__c93eee38_44_flash_fwd_hdim256_fp16_paged_softcap_sm80_cu_49158569_33606ignoreE,(_ZN80_INTERNAL_c93eee38_44_flash_fwd_hdim256_fp16_paged_softcap_sm80_cu_49158569_33604cute7productE - _ZN80_INTERNAL_c93eee38_44_flash_fwd_hdim256_fp16_paged_softcap_sm80_cu_49158569_33604cuda3std3__482_GLOBAL__N__c93eee38_44_flash_fwd_hdim256_fp16_paged_softcap_sm80_cu_49158569_33606ignoreE)
_ZN80_INTERNAL_c93eee38_44_flash_fwd_hdim256_fp16_paged_softcap_sm80_cu_49158569_33604cuda3std3__482_GLOBAL__N__c93eee38_44_flash_fwd_hdim256_fp16_paged_softcap_sm80_cu_49158569_33606ignoreE:
	.zero		1
	.type		_ZN80_INTERNAL_c93eee38_44_flash_fwd_hdim256_fp16_paged_softcap_sm80_cu_49158569_33604cute7productE,@object
	.size		_ZN80_INTERNAL_c93eee38_44_flash_fwd_hdim256_fp16_paged_softcap_sm80_cu_49158569_33604cute7productE,(_ZN80_INTERNAL_c93eee38_44_flash_fwd_hdim256_fp16_paged_softcap_sm80_cu_49158569_33604cuda3std3__45__cpo3endE - _ZN80_INTERNAL_c93eee38_44_flash_fwd_hdim256_fp16_paged_softcap_sm80_cu_49158569_33604cute7productE)
_ZN80_INTERNAL_c93eee38_44_flash_fwd_hdim256_fp16_paged_softcap_sm80_cu_49158569_33604cute7productE:
	.zero		1
	.type		_ZN80_INTERNAL_c93eee38_44_flash_fwd_hdim256_fp16_paged_softcap_sm80_cu_49158569_33604cuda3std3__45__cpo3endE,@object
	.size		_ZN80_INTERNAL_c93eee38_44_flash_fwd_hdim256_fp16_paged_softcap_sm80_cu_49158569_33604cuda3std3__45__cpo3endE,(_ZN80_INTERNAL_c93eee38_44_flash_fwd_hdim256_fp16_paged_softcap_sm80_cu_49158569_33604cuda3std3__419piecewise_constructE - _ZN80_INTERNAL_c93eee38_44_flash_fwd_hdim256_fp16_paged_softcap_sm80_cu_49158569_33604cuda3std3__45__cpo3endE)
_ZN80_INTERNAL_c93eee38_44_flash_fwd_hdim256_fp16_paged_softcap_sm80_cu_49158569_33604cuda3std3__45__cpo3endE:
	.zero		1
	.type		_ZN80_INTERNAL_c93eee38_44_flash_fwd_hdim256_fp16_paged_softcap_sm80_cu_49158569_33604cuda3std3__419piecewise_constructE,@object
	.size		_ZN80_INTERNAL_c93eee38_44_flash_fwd_hdim256_fp16_paged_softcap_sm80_cu_49158569_33604cuda3std3__419piecewise_constructE,(_ZN80_INTERNAL_c93eee38_44_flash_fwd_hdim256_fp16_paged_softcap_sm80_cu_49158569_33604cuda3std3__45__cpo4cendE - _ZN80_INTERNAL_c93eee38_44_flash_fwd_hdim256_fp16_paged_softcap_sm80_cu_49158569_33604cuda3std3__419piecewise_constructE)
_ZN80_INTERNAL_c93eee38_44_flash_fwd_hdim256_fp16_paged_softcap_sm80_cu_49158569_33604cuda3std3__419piecewise_constructE:
	.zero		1
	.type		_ZN80_INTERNAL_c93eee38_44_flash_fwd_hdim256_fp16_paged_softcap_sm80_cu_49158569_33604cuda3std3__45__cpo4cendE,@object
	.size		_ZN80_INTERNAL_c93eee38_44_flash_fwd_hdim256_fp16_paged_softcap_sm80_cu_49158569_33604cuda3std3__45__cpo4cendE,(_ZN80_INTERNAL_c93eee38_44_flash_fwd_hdim256_fp16_paged_softcap_sm80_cu_49158569_33604cuda3std6ranges3__45__cpo4swapE - _ZN80_INTERNAL_c93eee38_44_flash_fwd_hdim256_fp16_paged_softcap_sm80_cu_49158569_33604cuda3std3__45__cpo4cendE)
_ZN80_INTERNAL_c93eee38_44_flash_fwd_hdim256_fp16_paged_softcap_sm80_cu_49158569_33604cuda3std3__45__cpo4cendE:
	.zero		1
	.type		_ZN80_INTERNAL_c93eee38_44_flash_fwd_hdim256_fp16_paged_softcap_sm80_cu_49158569_33604cuda3std6ranges3__45__cpo4swapE,@object
	.size		_ZN80_INTERNAL_c93eee38_44_flash_fwd_hdim256_fp16_paged_softcap_sm80_cu_49158569_33604cuda3std6ranges3__45__cpo4swapE,(.L_7 - _ZN80_INTERNAL_c93eee38_44_flash_fwd_hdim256_fp16_paged_softcap_sm80_cu_49158569_33604cuda3std6ranges3__45__cpo4swapE)
_ZN80_INTERNAL_c93eee38_44_flash_fwd_hdim256_fp16_paged_softcap_sm80_cu_49158569_33604cuda3std6ranges3__45__cpo4swapE:
	.zero		1
.L_7:


//--------------------- .nv.constant0._ZN7cutlass13device_kernelIN5flash19enable_sm80_to_sm89INS1_16FlashAttnFwdSm80INS1_25CollectiveMainloopFwdSm80ILi8ELi1ELb1EN4cute5tupleIJNS5_1CILi128EEENS7_ILi64EEENS7_ILi256EEEEEELi256ENS_6half_tEfNS_4arch4Sm80ELb0ELb0ELb1ELb0ELb1ELb0ELb1ELb0EEENS1_21CollectiveEpilogueFwdINS6_IJS8_SA_S9_EEENS6_IJNS7_ILi1EEESI_SI_EEESC_SE_Li256ELb0ELb1ELb0ELb0EEENS1_19SingleTileSchedulerILb0ELb0ELb1ELi128EEEEEEEEEvNT_6ParamsE --------------------------
	.section	.nv.constant0._ZN7cutlass13device_kernelIN5flash19enable_sm80_to_sm89INS1_16FlashAttnFwdSm80INS1_25CollectiveMainloopFwdSm80ILi8ELi1ELb1EN4cute5tupleIJNS5_1CILi128EEENS7_ILi64EEENS7_ILi256EEEEEELi256ENS_6half_tEfNS_4arch4Sm80ELb0ELb0ELb1ELb0ELb1ELb0ELb1ELb0EEENS1_21CollectiveEpilogueFwdINS6_IJS8_SA_S9_EEENS6_IJNS7_ILi1EEESI_SI_EEESC_SE_Li256ELb0ELb1ELb0ELb0EEENS1_19SingleTileSchedulerILb0ELb0ELb1ELi128EEEEEEEEEvNT_6ParamsE,"a",@progbits
	.sectionflags	@""
	.align	4
.nv.constant0._ZN7cutlass13device_kernelIN5flash19enable_sm80_to_sm89INS1_16FlashAttnFwdSm80INS1_25CollectiveMainloopFwdSm80ILi8ELi1ELb1EN4cute5tupleIJNS5_1CILi128EEENS7_ILi64EEENS7_ILi256EEEEEELi256ENS_6half_tEfNS_4arch4Sm80ELb0ELb0ELb1ELb0ELb1ELb0ELb1ELb0EEENS1_21CollectiveEpilogueFwdINS6_IJS8_SA_S9_EEENS6_IJNS7_ILi1EEESI_SI_EEESC_SE_Li256ELb0ELb1ELb0ELb0EEENS1_19SingleTileSchedulerILb0ELb0ELb1ELi128EEEEEEEEEvNT_6ParamsE:
	.zero		1944


//--------------------- .nv.constant0._ZN7cutlass13device_kernelIN5flash19enable_sm80_to_sm89INS1_16FlashAttnFwdSm80INS1_25CollectiveMainloopFwdSm80ILi8ELi1ELb1EN4cute5tupleIJNS5_1CILi128EEENS7_ILi64EEENS7_ILi256EEEEEELi256ENS_6half_tEfNS_4arch4Sm80ELb0ELb0ELb1ELb1ELb1ELb0ELb1ELb0EEENS1_21CollectiveEpilogueFwdINS6_IJS8_SA_S9_EEENS6_IJNS7_ILi1EEESI_SI_EEESC_SE_Li256ELb1ELb1ELb0ELb0EEENS1_19SingleTileSchedulerILb1ELb0ELb1ELi128EEEEEEEEEvNT_6ParamsE --------------------------
	.section	.nv.constant0._ZN7cutlass13device_kernelIN5flash19enable_sm80_to_sm89INS1_16FlashAttnFwdSm80INS1_25CollectiveMainloopFwdSm80ILi8ELi1ELb1EN4cute5tupleIJNS5_1CILi128EEENS7_ILi64EEENS7_ILi256EEEEEELi256ENS_6half_tEfNS_4arch4Sm80ELb0ELb0ELb1ELb1ELb1ELb0ELb1ELb0EEENS1_21CollectiveEpilogueFwdINS6_IJS8_SA_S9_EEENS6_IJNS7_ILi1EEESI_SI_EEESC_SE_Li256ELb1ELb1ELb0ELb0EEENS1_19SingleTileSchedulerILb1ELb0ELb1ELi128EEEEEEEEEvNT_6ParamsE,"a",@progbits
	.sectionflags	@""
	.align	4
.nv.constant0._ZN7cutlass13device_kernelIN5flash19enable_sm80_to_sm89INS1_16FlashAttnFwdSm80INS1_25CollectiveMainloopFwdSm80ILi8ELi1ELb1EN4cute5tupleIJNS5_1CILi128EEENS7_ILi64EEENS7_ILi256EEEEEELi256ENS_6half_tEfNS_4arch4Sm80ELb0ELb0ELb1ELb1ELb1ELb0ELb1ELb0EEENS1_21CollectiveEpilogueFwdINS6_IJS8_SA_S9_EEENS6_IJNS7_ILi1EEESI_SI_EEESC_SE_Li256ELb1ELb1ELb0ELb0EEENS1_19SingleTileSchedulerILb1ELb0ELb1ELi128EEEEEEEEEvNT_6ParamsE:
	.zero		1944


//--------------------- .nv.constant0._ZN7cutlass13device_kernelIN5flash19enable_sm80_to_sm89INS1_16FlashAttnFwdSm80INS1_25CollectiveMainloopFwdSm80ILi8ELi1ELb0EN4cute5tupleIJNS5_1CILi128EEENS7_ILi32EEENS7_ILi256EEEEEELi256ENS_6half_tEfNS_4arch4Sm80ELb0ELb0ELb1ELb1ELb1ELb1ELb1ELb0EEENS1_21CollectiveEpilogueFwdINS6_IJS8_SA_S9_EEENS6_IJNS7_ILi1EEESI_SI_EEESC_SE_Li256ELb1ELb1ELb0ELb0EEENS1_19SingleTileSchedulerILb1ELb0ELb1ELi128EEEEEEEEEvNT_6ParamsE --------------------------
	.section	.nv.constant0._ZN7cutlass13device_kernelIN5flash19enable_sm80_to_sm89INS1_16FlashAttnFwdSm80INS1_25CollectiveMainloopFwdSm80ILi8ELi1ELb0EN4cute5tupleIJNS5_1CILi128EEENS7_ILi32EEENS7_ILi256EEEEEELi256ENS_6half_tEfNS_4arch4Sm80ELb0ELb0ELb1ELb1ELb1ELb1ELb1ELb0EEENS1_21CollectiveEpilogueFwdINS6_IJS8_SA_S9_EEENS6_IJNS7_ILi1EEESI_SI_EEESC_SE_Li256ELb1ELb1ELb0ELb0EEENS1_19SingleTileSchedulerILb1ELb0ELb1ELi128EEEEEEEEEvNT_6ParamsE,"a",@progbits
	.sectionflags	@""
	.align	4
.nv.constant0._ZN7cutlass13device_kernelIN5flash19enable_sm80_to_sm89INS1_16FlashAttnFwdSm80INS1_25CollectiveMainloopFwdSm80ILi8ELi1ELb0EN4cute5tupleIJNS5_1CILi128EEENS7_ILi32EEENS7_ILi256EEEEEELi256ENS_6half_tEfNS_4arch4Sm80ELb0ELb0ELb1ELb1ELb1ELb1ELb1ELb0EEENS1_21CollectiveEpilogueFwdINS6_IJS8_SA_S9_EEENS6_IJNS7_ILi1EEESI_SI_EEESC_SE_Li256ELb1ELb1ELb0ELb0EEENS1_19SingleTileSchedulerILb1ELb0ELb1ELi128EEEEEEEEEvNT_6ParamsE:
	.zero		1944


//--------------------- .nv.constant0._ZN7cutlass13device_kernelIN5flash19enable_sm80_to_sm89INS1_16FlashAttnFwdSm80INS1_25CollectiveMainloopFwdSm80ILi8ELi1ELb1EN4cute5tupleIJNS5_1CILi128EEENS7_ILi48EEENS7_ILi256EEEEEELi256ENS_6half_tEfNS_4arch4Sm80ELb0ELb1ELb1ELb0ELb1ELb0ELb1ELb0EEENS1_21CollectiveEpilogueFwdINS6_IJS8_SA_S9_EEENS6_IJNS7_ILi1EEESI_SI_EEESC_SE_Li256ELb0ELb1ELb0ELb0EEENS1_19SingleTileSchedulerILb0ELb0ELb1ELi128EEEEEEEEEvNT_6ParamsE --------------------------
	.section	.nv.constant0._ZN7cutlass13device_kernelIN5flash19enable_sm80_to_sm89INS1_16FlashAttnFwdSm80INS1_25CollectiveMainloopFwdSm80ILi8ELi1ELb1EN4cute5tupleIJNS5_1CILi128EEENS7_ILi48EEENS7_ILi256EEEEEELi256ENS_6half_tEfNS_4arch4Sm80ELb0ELb1ELb1ELb0ELb1ELb0ELb1ELb0EEENS1_21CollectiveEpilogueFwdINS6_IJS8_SA_S9_EEENS6_IJNS7_ILi1EEESI_SI_EEESC_SE_Li256ELb0ELb1ELb0ELb0EEENS1_19SingleTileSchedulerILb0ELb0ELb1ELi128EEEEEEEEEvNT_6ParamsE,"a",@progbits
	.sectionflags	@""
	.align	4
.nv.constant0._ZN7cutlass13device_kernelIN5flash19enable_sm80_to_sm89INS1_16FlashAttnFwdSm80INS1_25CollectiveMainloopFwdSm80ILi8ELi1ELb1EN4cute5tupleIJNS5_1CILi128EEENS7_ILi48EEENS7_ILi256EEEEEELi256ENS_6half_tEfNS_4arch4Sm80ELb0ELb1ELb1ELb0ELb1ELb0ELb1ELb0EEENS1_21CollectiveEpilogueFwdINS6_IJS8_SA_S9_EEENS6_IJNS7_ILi1EEESI_SI_EEESC_SE_Li256ELb0ELb1ELb0ELb0EEENS1_19SingleTileSchedulerILb0ELb0ELb1ELi128EEEEEEEEEvNT_6ParamsE:
	.zero		1944


//--------------------- .nv.constant0._ZN7cutlass13device_kernelIN5flash19enable_sm80_to_sm89INS1_16FlashAttnFwdSm80INS1_25CollectiveMainloopFwdSm80ILi8ELi1ELb1EN4cute5tupleIJNS5_1CILi128EEENS7_ILi48EEENS7_ILi256EEEEEELi256ENS_6half_tEfNS_4arch4Sm80ELb0ELb1ELb1ELb1ELb1ELb0ELb1ELb0EEENS1_21CollectiveEpilogueFwdINS6_IJS8_SA_S9_EEENS6_IJNS7_ILi1EEESI_SI_EEESC_SE_Li256ELb1ELb1ELb0ELb0EEENS1_19SingleTileSchedulerILb1ELb0ELb1ELi128EEEEEEEEEvNT_6ParamsE --------------------------
	.section	.nv.constant0._ZN7cutlass13device_kernelIN5flash19enable_sm80_to_sm89INS1_16FlashAttnFwdSm80INS1_25CollectiveMainloopFwdSm80ILi8ELi1ELb1EN4cute5tupleIJNS5_1CILi128EEENS7_ILi48EEENS7_ILi256EEEEEELi256ENS_6half_tEfNS_4arch4Sm80ELb0ELb1ELb1ELb1ELb1ELb0ELb1ELb0EEENS1_21CollectiveEpilogueFwdINS6_IJS8_SA_S9_EEENS6_IJNS7_ILi1EEESI_SI_EEESC_SE_Li256ELb1ELb1ELb0ELb0EEENS1_19SingleTileSchedulerILb1ELb0ELb1ELi128EEEEEEEEEvNT_6ParamsE,"a",@progbits
	.sectionflags	@""
	.align	4
.nv.constant0._ZN7cutlass13device_kernelIN5flash19enable_sm80_to_sm89INS1_16FlashAttnFwdSm80INS1_25CollectiveMainloopFwdSm80ILi8ELi1ELb1EN4cute5tupleIJNS5_1CILi128EEENS7_ILi48EEENS7_ILi256EEEEEELi256ENS_6half_tEfNS_4arch4Sm80ELb0ELb1ELb1ELb1ELb1ELb0ELb1ELb0EEENS1_21CollectiveEpilogueFwdINS6_IJS8_SA_S9_EEENS6_IJNS7_ILi1EEESI_SI_EEESC_SE_Li256ELb1ELb1ELb0ELb0EEENS1_19SingleTileSchedulerILb1ELb0ELb1ELi128EEEEEEEEEvNT_6ParamsE:
	.zero		1944


//--------------------- .nv.constant0._ZN7cutlass13device_kernelIN5flash19enable_sm80_to_sm89INS1_16FlashAttnFwdSm80INS1_25CollectiveMainloopFwdSm80ILi8ELi1ELb0EN4cute5tupleIJNS5_1CILi128EEENS7_ILi32EEENS7_ILi256EEEEEELi256ENS_6half_tEfNS_4arch4Sm80ELb0ELb1ELb1ELb1ELb1ELb1ELb1ELb0EEENS1_21CollectiveEpilogueFwdINS6_IJS8_SA_S9_EEENS6_IJNS7_ILi1EEESI_SI_EEESC_SE_Li256ELb1ELb1ELb0ELb0EEENS1_19SingleTileSchedulerILb1ELb0ELb1ELi128EEEEEEEEEvNT_6ParamsE --------------------------
	.section	.nv.constant0._ZN7cutlass13device_kernelIN5flash19enable_sm80_to_sm89INS1_16FlashAttnFwdSm80INS1_25CollectiveMainloopFwdSm80ILi8ELi1ELb0EN4cute5tupleIJNS5_1CILi128EEENS7_ILi32EEENS7_ILi256EEEEEELi256ENS_6half_tEfNS_4arch4Sm80ELb0ELb1ELb1ELb1ELb1ELb1ELb1ELb0EEENS1_21CollectiveEpilogueFwdINS6_IJS8_SA_S9_EEENS6_IJNS7_ILi1EEESI_SI_EEESC_SE_Li256ELb1ELb1ELb0ELb0EEENS1_19SingleTileSchedulerILb1ELb0ELb1ELi128EEEEEEEEEvNT_6ParamsE,"a",@progbits
	.sectionflags	@""
	.align	4
.nv.constant0._ZN7cutlass13device_kernelIN5flash19enable_sm80_to_sm89INS1_16FlashAttnFwdSm80INS1_25CollectiveMainloopFwdSm80ILi8ELi1ELb0EN4cute5tupleIJNS5_1CILi128EEENS7_ILi32EEENS7_ILi256EEEEEELi256ENS_6half_tEfNS_4arch4Sm80ELb0ELb1ELb1ELb1ELb1ELb1ELb1ELb0EEENS1_21CollectiveEpilogueFwdINS6_IJS8_SA_S9_EEENS6_IJNS7_ILi1EEESI_SI_EEESC_SE_Li256ELb1ELb1ELb0ELb0EEENS1_19SingleTileSchedulerILb1ELb0ELb1ELi128EEEEEEEEEvNT_6ParamsE:
	.zero		1944


//--------------------- .nv.constant0._ZN7cutlass13device_kernelIN5flash19enable_sm80_to_sm89INS1_16FlashAttnFwdSm80INS1_25CollectiveMainloopFwdSm80ILi8ELi1ELb1EN4cute5tupleIJNS5_1CILi128EEENS7_ILi64EEENS7_ILi256EEEEEELi256ENS_6half_tEfNS_4arch4Sm80ELb1ELb0ELb1ELb0ELb1ELb0ELb1ELb0EEENS1_21CollectiveEpilogueFwdINS6_IJS8_SA_S9_EEENS6_IJNS7_ILi1EEESI_SI_EEESC_SE_Li256ELb0ELb1ELb0ELb0EEENS1_30DynamicPersistentTileSchedulerILi256ELi256ELb0ELb1ELb0EEEEEEEEEvNT_6ParamsE --------------------------
	.section	.nv.constant0._ZN7cutlass13device_kernelIN5flash19enable_sm80_to_sm89INS1_16FlashAttnFwdSm80INS1_25CollectiveMainloopFwdSm80ILi8ELi1ELb1EN4cute5tupleIJNS5_1CILi128EEENS7_ILi64EEENS7_ILi256EEEEEELi256ENS_6half_tEfNS_4arch4Sm80ELb1ELb0ELb1ELb0ELb1ELb0ELb1ELb0EEENS1_21CollectiveEpilogueFwdINS6_IJS8_SA_S9_EEENS6_IJNS7_ILi1EEESI_SI_EEESC_SE_Li256ELb0ELb1ELb0ELb0EEENS1_30DynamicPersistentTileSchedulerILi256ELi256ELb0ELb1ELb0EEEEEEEEEvNT_6ParamsE,"a",@progbits
	.sectionflags	@""
	.align	4
.nv.constant0._ZN7cutlass13device_kernelIN5flash19enable_sm80_to_sm89INS1_16FlashAttnFwdSm80INS1_25CollectiveMainloopFwdSm80ILi8ELi1ELb1EN4cute5tupleIJNS5_1CILi128EEENS7_ILi64EEENS7_ILi256EEEEEELi256ENS_6half_tEfNS_4arch4Sm80ELb1ELb0ELb1ELb0ELb1ELb0ELb1ELb0EEENS1_21CollectiveEpilogueFwdINS6_IJS8_SA_S9_EEENS6_IJNS7_ILi1EEESI_SI_EEESC_SE_Li256ELb0ELb1ELb0ELb0EEENS1_30DynamicPersistentTileSchedulerILi256ELi256ELb0ELb1ELb0EEEEEEEEEvNT_6ParamsE:
	.zero		1960


//--------------------- .nv.constant0._ZN7cutlass13device_kernelIN5flash19enable_sm80_to_sm89INS1_16FlashAttnFwdSm80INS1_25CollectiveMainloopFwdSm80ILi8ELi1ELb1EN4cute5tupleIJNS5_1CILi128EEENS7_ILi64EEENS7_ILi256EEEEEELi256ENS_6half_tEfNS_4arch4Sm80ELb1ELb0ELb1ELb1ELb1ELb0ELb1ELb0EEENS1_21CollectiveEpilogueFwdINS6_IJS8_SA_S9_EEENS6_IJNS7_ILi1EEESI_SI_EEESC_SE_Li256ELb1ELb1ELb0ELb0EEENS1_19SingleTileSchedulerILb1ELb0ELb1ELi128EEEEEEEEEvNT_6ParamsE --------------------------
	.section	.nv.constant0._ZN7cutlass13device_kernelIN5flash19enable_sm80_to_sm89INS1_16FlashAttnFwdSm80INS1_25CollectiveMainloopFwdSm80ILi8ELi1ELb1EN4cute5tupleIJNS5_1CILi128EEENS7_ILi64EEENS7_ILi256EEEEEELi256ENS_6half_tEfNS_4arch4Sm80ELb1ELb0ELb1ELb1ELb1ELb0ELb1ELb0EEENS1_21CollectiveEpilogueFwdINS6_IJS8_SA_S9_EEENS6_IJNS7_ILi1EEESI_SI_EEESC_SE_Li256ELb1ELb1ELb0ELb0EEENS1_19SingleTileSchedulerILb1ELb0ELb1ELi128EEEEEEEEEvNT_6ParamsE,"a",@progbits
	.sectionflags	@""
	.align	4
.nv.constant0._ZN7cutlass13device_kernelIN5flash19enable_sm80_to_sm89INS1_16FlashAttnFwdSm80INS1_25CollectiveMainloopFwdSm80ILi8ELi1ELb1EN4cute5tupleIJNS5_1CILi128EEENS7_ILi64EEENS7_ILi256EEEEEELi256ENS_6half_tEfNS_4arch4Sm80ELb1ELb0ELb1ELb1ELb1ELb0ELb1ELb0EEENS1_21CollectiveEpilogueFwdINS6_IJS8_SA_S9_EEENS6_IJNS7_ILi1EEESI_SI_EEESC_SE_Li256ELb1ELb1ELb0ELb0EEENS1_19SingleTileSchedulerILb1ELb0ELb1ELi128EEEEEEEEEvNT_6ParamsE:
	.zero		1944


//--------------------- .nv.constant0._ZN7cutlass13device_kernelIN5flash19enable_sm80_to_sm89INS1_16FlashAttnFwdSm80INS1_25CollectiveMainloopFwdSm80ILi8ELi1ELb0EN4cute5tupleIJNS5_1CILi128EEENS7_ILi32EEENS7_ILi256EEEEEELi256ENS_6half_tEfNS_4arch4Sm80ELb1ELb0ELb1ELb1ELb1ELb1ELb1ELb0EEENS1_21CollectiveEpilogueFwdINS6_IJS8_SA_S9_EEENS6_IJNS7_ILi1EEESI_SI_EEESC_SE_Li256ELb1ELb1ELb0ELb0EEENS1_19SingleTileSchedulerILb1ELb0ELb1ELi128EEEEEEEEEvNT_6ParamsE --------------------------
	.section	.nv.constant0._ZN7cutlass13device_kernelIN5flash19enable_sm80_to_sm89INS1_16FlashAttnFwdSm80INS1_25CollectiveMainloopFwdSm80ILi8ELi1ELb0EN4cute5tupleIJNS5_1CILi128EEENS7_ILi32EEENS7_ILi256EEEEEELi256ENS_6half_tEfNS_4arch4Sm80ELb1ELb0ELb1ELb1ELb1ELb1ELb1ELb0EEENS1_21CollectiveEpilogueFwdINS6_IJS8_SA_S9_EEENS6_IJNS7_ILi1EEESI_SI_EEESC_SE_Li256ELb1ELb1ELb0ELb0EEENS1_19SingleTileSchedulerILb1ELb0ELb1ELi128EEEEEEEEEvNT_6ParamsE,"a",@progbits
	.sectionflags	@""
	.align	4
.nv.constant0._ZN7cutlass13device_kernelIN5flash19enable_sm80_to_sm89INS1_16FlashAttnFwdSm80INS1_25CollectiveMainloopFwdSm80ILi8ELi1ELb0EN4cute5tupleIJNS5_1CILi128EEENS7_ILi32EEENS7_ILi256EEEEEELi256ENS_6half_tEfNS_4arch4Sm80ELb1ELb0ELb1ELb1ELb1ELb1ELb1ELb0EEENS1_21CollectiveEpilogueFwdINS6_IJS8_SA_S9_EEENS6_IJNS7_ILi1EEESI_SI_EEESC_SE_Li256ELb1ELb1ELb0ELb0EEENS1_19SingleTileSchedulerILb1ELb0ELb1ELi128EEEEEEEEEvNT_6ParamsE:
	.zero		1944


//--------------------- .nv.constant0._ZN7cutlass13device_kernelIN5flash19enable_sm80_to_sm89INS1_16FlashAttnFwdSm80INS1_25CollectiveMainloopFwdSm80ILi8ELi1ELb0EN4cute5tupleIJNS5_1CILi128EEENS7_ILi96EEENS7_ILi256EEEEEELi256ENS_6half_tEfNS_4arch4Sm80ELb0ELb0ELb1ELb0ELb1ELb0ELb1ELb0EEENS1_21CollectiveEpilogueFwdINS6_IJS8_SA_S9_EEENS6_IJNS7_ILi1EEESI_SI_EEESC_SE_Li256ELb0ELb1ELb0ELb0EEENS1_19SingleTileSchedulerILb0ELb0ELb1ELi128EEEEEEEEEvNT_6ParamsE --------------------------
	.section	.nv.constant0._ZN7cutlass13device_kernelIN5flash19enable_sm80_to_sm89INS1_16FlashAttnFwdSm80INS1_25CollectiveMainloopFwdSm80ILi8ELi1ELb0EN4cute5tupleIJNS5_1CILi128EEENS7_ILi96EEENS7_ILi256EEEEEELi256ENS_6half_tEfNS_4arch4Sm80ELb0ELb0ELb1ELb0ELb1ELb0ELb1ELb0EEENS1_21CollectiveEpilogueFwdINS6_IJS8_SA_S9_EEENS6_IJNS7_ILi1EEESI_SI_EEESC_SE_Li256ELb0ELb1ELb0ELb0EEENS1_19SingleTileSchedulerILb0ELb0ELb1ELi128EEEEEEEEEvNT_6ParamsE,"a",@progbits
	.sectionflags	@""
	.align	4
.nv.constant0._ZN7cutlass13device_kernelIN5flash19enable_sm80_to_sm89INS1_16FlashAttnFwdSm80INS1_25CollectiveMainloopFwdSm80ILi8ELi1ELb0EN4cute5tupleIJNS5_1CILi128EEENS7_ILi96EEENS7_ILi256EEEEEELi256ENS_6half_tEfNS_4arch4Sm80ELb0ELb0ELb1ELb0ELb1ELb0ELb1ELb0EEENS1_21CollectiveEpilogueFwdINS6_IJS8_SA_S9_EEENS6_IJNS7_ILi1EEESI_SI_EEESC_SE_Li256ELb0ELb1ELb0ELb0EEENS1_19SingleTileSchedulerILb0ELb0ELb1ELi128EEEEEEEEEvNT_6ParamsE:
	.zero		1944


//--------------------- .nv.constant0._ZN7cutlass13device_kernelIN5flash19enable_sm80_to_sm89INS1_16FlashAttnFwdSm80INS1_25CollectiveMainloopFwdSm80ILi8ELi1ELb0EN4cute5tupleIJNS5_1CILi128EEENS7_ILi96EEENS7_ILi256EEEEEELi256ENS_6half_tEfNS_4arch4Sm80ELb0ELb0ELb1ELb1ELb1ELb0ELb1ELb0EEENS1_21CollectiveEpilogueFwdINS6_IJS8_SA_S9_EEENS6_IJNS7_ILi1EEESI_SI_EEESC_SE_Li256ELb1ELb1ELb0ELb0EEENS1_19SingleTileSchedulerILb1ELb0ELb1ELi128EEEEEEEEEvNT_6ParamsE --------------------------
	.section	.nv.constant0._ZN7cutlass13device_kernelIN5flash19enable_sm80_to_sm89INS1_16FlashAttnFwdSm80INS1_25CollectiveMainloopFwdSm80ILi8ELi1ELb0EN4cute5tupleIJNS5_1CILi128EEENS7_ILi96EEENS7_ILi256EEEEEELi256ENS_6half_tEfNS_4arch4Sm80ELb0ELb0ELb1ELb1ELb1ELb0ELb1ELb0EEENS1_21CollectiveEpilogueFwdINS6_IJS8_SA_S9_EEENS6_IJNS7_ILi1EEESI_SI_EEESC_SE_Li256ELb1ELb1ELb0ELb0EEENS1_19SingleTileSchedulerILb1ELb0ELb1ELi128EEEEEEEEEvNT_6ParamsE,"a",@progbits
	.sectionflags	@""
	.align	4
.nv.constant0._ZN7cutlass13device_kernelIN5flash19enable_sm80_to_sm89INS1_16FlashAttnFwdSm80INS1_25CollectiveMainloopFwdSm80ILi8ELi1ELb0EN4cute5tupleIJNS5_1CILi128EEENS7_ILi96EEENS7_ILi256EEEEEELi256ENS_6half_tEfNS_4arch4Sm80ELb0ELb0ELb1ELb1ELb1ELb0ELb1ELb0EEENS1_21CollectiveEpilogueFwdINS6_IJS8_SA_S9_EEENS6_IJNS7_ILi1EEESI_SI_EEESC_SE_Li256ELb1ELb1ELb0ELb0EEENS1_19SingleTileSchedulerILb1ELb0ELb1ELi128EEEEEEEEEvNT_6ParamsE:
	.zero		1944


//--------------------- .nv.constant0._ZN7cutlass13device_kernelIN5flash19enable_sm80_to_sm89INS1_16FlashAttnFwdSm80INS1_25CollectiveMainloopFwdSm80ILi8ELi1ELb0EN4cute5tupleIJNS5_1CILi128EEENS7_ILi48EEENS7_ILi256EEEEEELi256ENS_6half_tEfNS_4arch4Sm80ELb0ELb0ELb1ELb1ELb1ELb1ELb1ELb0EEENS1_21CollectiveEpilogueFwdINS6_IJS8_SA_S9_EEENS6_IJNS7_ILi1EEESI_SI_EEESC_SE_Li256ELb1ELb1ELb0ELb0EEENS1_19SingleTileSchedulerILb1ELb0ELb1ELi128EEEEEEEEEvNT_6ParamsE --------------------------
	.section	.nv.constant0._ZN7cutlass13device_kernelIN5flash19enable_sm80_to_sm89INS1_16FlashAttnFwdSm80INS1_25CollectiveMainloopFwdSm80ILi8ELi1ELb0EN4cute5tupleIJNS5_1CILi128EEENS7_ILi48EEENS7_ILi256EEEEEELi256ENS_6half_tEfNS_4arch4Sm80ELb0ELb0ELb1ELb1ELb1ELb1ELb1ELb0EEENS1_21CollectiveEpilogueFwdINS6_IJS8_SA_S9_EEENS6_IJNS7_ILi1EEESI_SI_EEESC_SE_Li256ELb1ELb1ELb0ELb0EEENS1_19SingleTileSchedulerILb1ELb0ELb1ELi128EEEEEEEEEvNT_6ParamsE,"a",@progbits
	.sectionflags	@""
	.align	4
.nv.constant0._ZN7cutlass13device_kernelIN5flash19enable_sm80_to_sm89INS1_16FlashAttnFwdSm80INS1_25CollectiveMainloopFwdSm80ILi8ELi1ELb0EN4cute5tupleIJNS5_1CILi128EEENS7_ILi48EEENS7_ILi256EEEEEELi256ENS_6half_tEfNS_4arch4Sm80ELb0ELb0ELb1ELb1ELb1ELb1ELb1ELb0EEENS1_21CollectiveEpilogueFwdINS6_IJS8_SA_S9_EEENS6_IJNS7_ILi1EEESI_SI_EEESC_SE_Li256ELb1ELb1ELb0ELb0EEENS1_19SingleTileSchedulerILb1ELb0ELb1ELi128EEEEEEEEEvNT_6ParamsE:
	.zero		1944


//--------------------- .nv.constant0._ZN7cutlass13device_kernelIN5flash19enable_sm80_to_sm89INS1_16FlashAttnFwdSm80INS1_25CollectiveMainloopFwdSm80ILi8ELi1ELb0EN4cute5tupleIJNS5_1CILi128EEENS7_ILi64EEENS7_ILi256EEEEEELi256ENS_6half_tEfNS_4arch4Sm80ELb0ELb1ELb1ELb0ELb1ELb0ELb1ELb0EEENS1_21CollectiveEpilogueFwdINS6_IJS8_SA_S9_EEENS6_IJNS7_ILi1EEESI_SI_EEESC_SE_Li256ELb0ELb1ELb0ELb0EEENS1_19SingleTileSchedulerILb0ELb0ELb1ELi128EEEEEEEEEvNT_6ParamsE --------------------------
	.section	.nv.constant0._ZN7cutlass13device_kernelIN5flash19enable_sm80_to_sm89INS1_16FlashAttnFwdSm80INS1_25CollectiveMainloopFwdSm80ILi8ELi1ELb0EN4cute5tupleIJNS5_1CILi128EEENS7_ILi64EEENS7_ILi256EEEEEELi256ENS_6half_tEfNS_4arch4Sm80ELb0ELb1ELb1ELb0ELb1ELb0ELb1ELb0EEENS1_21CollectiveEpilogueFwdINS6_IJS8_SA_S9_EEENS6_IJNS7_ILi1EEESI_SI_EEESC_SE_Li256ELb0ELb1ELb0ELb0EEENS1_19SingleTileSchedulerILb0ELb0ELb1ELi128EEEEEEEEEvNT_6ParamsE,"a",@progbits
	.sectionflags	@""
	.align	4
.nv.constant0._ZN7cutlass13device_kernelIN5flash19enable_sm80_to_sm89INS1_16FlashAttnFwdSm80INS1_25CollectiveMainloopFwdSm80ILi8ELi1ELb0EN4cute5tupleIJNS5_1CILi128EEENS7_ILi64EEENS7_ILi256EEEEEELi256ENS_6half_tEfNS_4arch4Sm80ELb0ELb1ELb1ELb0ELb1ELb0ELb1ELb0EEENS1_21CollectiveEpilogueFwdINS6_IJS8_SA_S9_EEENS6_IJNS7_ILi1EEESI_SI_EEESC_SE_Li256ELb0ELb1ELb0ELb0EEENS1_19SingleTileSchedulerILb0ELb0ELb1ELi128EEEEEEEEEvNT_6ParamsE:
	.zero		1944


//--------------------- .nv.constant0._ZN7cutlass13device_kernelIN5flash19enable_sm80_to_sm89INS1_16FlashAttnFwdSm80INS1_25CollectiveMainloopFwdSm80ILi8ELi1ELb0EN4cute5tupleIJNS5_1CILi128EEENS7_ILi64EEENS7_ILi256EEEEEELi256ENS_6half_tEfNS_4arch4Sm80ELb0ELb1ELb1ELb1ELb1ELb0ELb1ELb0EEENS1_21CollectiveEpilogueFwdINS6_IJS8_SA_S9_EEENS6_IJNS7_ILi1EEESI_SI_EEESC_SE_Li256ELb1ELb1ELb0ELb0EEENS1_19SingleTileSchedulerILb1ELb0ELb1ELi128EEEEEEEEEvNT_6ParamsE --------------------------
	.section	.nv.constant0._ZN7cutlass13device_kernelIN5flash19enable_sm80_to_sm89INS1_16FlashAttnFwdSm80INS1_25CollectiveMainloopFwdSm80ILi8ELi1ELb0EN4cute5tupleIJNS5_1CILi128EEENS7_ILi64EEENS7_ILi256EEEEEELi256ENS_6half_tEfNS_4arch4Sm80ELb0ELb1ELb1ELb1ELb1ELb0ELb1ELb0EEENS1_21CollectiveEpilogueFwdINS6_IJS8_SA_S9_EEENS6_IJNS7_ILi1EEESI_SI_EEESC_SE_Li256ELb1ELb1ELb0ELb0EEENS1_19SingleTileSchedulerILb1ELb0ELb1ELi128EEEEEEEEEvNT_6ParamsE,"a",@progbits
	.sectionflags	@""
	.align	4
.nv.constant0._ZN7cutlass13device_kernelIN5flash19enable_sm80_to_sm89INS1_16FlashAttnFwdSm80INS1_25CollectiveMainloopFwdSm80ILi8ELi1ELb0EN4cute5tupleIJNS5_1CILi128EEENS7_ILi64EEENS7_ILi256EEEEEELi256ENS_6half_tEfNS_4arch4Sm80ELb0ELb1ELb1ELb1ELb1ELb0ELb1ELb0EEENS1_21CollectiveEpilogueFwdINS6_IJS8_SA_S9_EEENS6_IJNS7_ILi1EEESI_SI_EEESC_SE_Li256ELb1ELb1ELb0ELb0EEENS1_19SingleTileSchedulerILb1ELb0ELb1ELi128EEEEEEEEEvNT_6ParamsE:
	.zero		1944


//--------------------- .nv.constant0._ZN7cutlass13device_kernelIN5flash19enable_sm80_to_sm89INS1_16FlashAttnFwdSm80INS1_25CollectiveMainloopFwdSm80ILi8ELi1ELb0EN4cute5tupleIJNS5_1CILi128EEENS7_ILi48EEENS7_ILi256EEEEEELi256ENS_6half_tEfNS_4arch4Sm80ELb0ELb1ELb1ELb1ELb1ELb1ELb1ELb0EEENS1_21CollectiveEpilogueFwdINS6_IJS8_SA_S9_EEENS6_IJNS7_ILi1EEESI_SI_EEESC_SE_Li256ELb1ELb1ELb0ELb0EEENS1_19SingleTileSchedulerILb1ELb0ELb1ELi128EEEEEEEEEvNT_6ParamsE --------------------------
	.section	.nv.constant0._ZN7cutlass13device_kernelIN5flash19enable_sm80_to_sm89INS1_16FlashAttnFwdSm80INS1_25CollectiveMainloopFwdSm80ILi8ELi1ELb0EN4cute5tupleIJNS5_1CILi128EEENS7_ILi48EEENS7_ILi256EEEEEELi256ENS_6half_tEfNS_4arch4Sm80ELb0ELb1ELb1ELb1ELb1ELb1ELb1ELb0EEENS1_21CollectiveEpilogueFwdINS6_IJS8_SA_S9_EEENS6_IJNS7_ILi1EEESI_SI_EEESC_SE_Li256ELb1ELb1ELb0ELb0EEENS1_19SingleTileSchedulerILb1ELb0ELb1ELi128EEEEEEEEEvNT_6ParamsE,"a",@progbits
	.sectionflags	@""
	.align	4
.nv.constant0._ZN7cutlass13device_kernelIN5flash19enable_sm80_to_sm89INS1_16FlashAttnFwdSm80INS1_25CollectiveMainloopFwdSm80ILi8ELi1ELb0EN4cute5tupleIJNS5_1CILi128EEENS7_ILi48EEENS7_ILi256EEEEEELi256ENS_6half_tEfNS_4arch4Sm80ELb0ELb1ELb1ELb1ELb1ELb1ELb1ELb0EEENS1_21CollectiveEpilogueFwdINS6_IJS8_SA_S9_EEENS6_IJNS7_ILi1EEESI_SI_EEESC_SE_Li256ELb1ELb1ELb0ELb0EEENS1_19SingleTileSchedulerILb1ELb0ELb1ELi128EEEEEEEEEvNT_6ParamsE:
	.zero		1944


//--------------------- .nv.constant0._ZN7cutlass13device_kernelIN5flash19enable_sm80_to_sm89INS1_16FlashAttnFwdSm80INS1_25CollectiveMainloopFwdSm80ILi8ELi1ELb0EN4cute5tupleIJNS5_1CILi128EEENS7_ILi96EEENS7_ILi256EEEEEELi256ENS_6half_tEfNS_4arch4Sm80ELb1ELb0ELb1ELb0ELb1ELb0ELb1ELb0EEENS1_21CollectiveEpilogueFwdINS6_IJS8_SA_S9_EEENS6_IJNS7_ILi1EEESI_SI_EEESC_SE_Li256ELb0ELb1ELb0ELb0EEENS1_30DynamicPersistentTileSchedulerILi256ELi256ELb0ELb1ELb0EEEEEEEEEvNT_6ParamsE --------------------------
	.section	.nv.constant0._ZN7cutlass13device_kernelIN5flash19enable_sm80_to_sm89INS1_16FlashAttnFwdSm80INS1_25CollectiveMainloopFwdSm80ILi8ELi1ELb0EN4cute5tupleIJNS5_1CILi128EEENS7_ILi96EEENS7_ILi256EEEEEELi256ENS_6half_tEfNS_4arch4Sm80ELb1ELb0ELb1ELb0ELb1ELb0ELb1ELb0EEENS1_21CollectiveEpilogueFwdINS6_IJS8_SA_S9_EEENS6_IJNS7_ILi1EEESI_SI_EEESC_SE_Li256ELb0ELb1ELb0ELb0EEENS1_30DynamicPersistentTileSchedulerILi256ELi256ELb0ELb1ELb0EEEEEEEEEvNT_6ParamsE,"a",@progbits
	.sectionflags	@""
	.align	4
.nv.constant0._ZN7cutlass13device_kernelIN5flash19enable_sm80_to_sm89INS1_16FlashAttnFwdSm80INS1_25CollectiveMainloopFwdSm80ILi8ELi1ELb0EN4cute5tupleIJNS5_1CILi128EEENS7_ILi96EEENS7_ILi256EEEEEELi256ENS_6half_tEfNS_4arch4Sm80ELb1ELb0ELb1ELb0ELb1ELb0ELb1ELb0EEENS1_21CollectiveEpilogueFwdINS6_IJS8_SA_S9_EEENS6_IJNS7_ILi1EEESI_SI_EEESC_SE_Li256ELb0ELb1ELb0ELb0EEENS1_30DynamicPersistentTileSchedulerILi256ELi256ELb0ELb1ELb0EEEEEEEEEvNT_6ParamsE:
	.zero		1960


//--------------------- .nv.constant0._ZN7cutlass13device_kernelIN5flash19enable_sm80_to_sm89INS1_16FlashAttnFwdSm80INS1_25CollectiveMainloopFwdSm80ILi8ELi1ELb0EN4cute5tupleIJNS5_1CILi128EEENS7_ILi96EEENS7_ILi256EEEEEELi256ENS_6half_tEfNS_4arch4Sm80ELb1ELb0ELb1ELb1ELb1ELb0ELb1ELb0EEENS1_21CollectiveEpilogueFwdINS6_IJS8_SA_S9_EEENS6_IJNS7_ILi1EEESI_SI_EEESC_SE_Li256ELb1ELb1ELb0ELb0EEENS1_19SingleTileSchedulerILb1ELb0ELb1ELi128EEEEEEEEEvNT_6ParamsE --------------------------
	.section	.nv.constant0._ZN7cutlass13device_kernelIN5flash19enable_sm80_to_sm89INS1_16FlashAttnFwdSm80INS1_25CollectiveMainloopFwdSm80ILi8ELi1ELb0EN4cute5tupleIJNS5_1CILi128EEENS7_ILi96EEENS7_ILi256EEEEEELi256ENS_6half_tEfNS_4arch4Sm80ELb1ELb0ELb1ELb1ELb1ELb0ELb1ELb0EEENS1_21CollectiveEpilogueFwdINS6_IJS8_SA_S9_EEENS6_IJNS7_ILi1EEESI_SI_EEESC_SE_Li256ELb1ELb1ELb0ELb0EEENS1_19SingleTileSchedulerILb1ELb0ELb1ELi128EEEEEEEEEvNT_6ParamsE,"a",@progbits
	.sectionflags	@""
	.align	4
.nv.constant0._ZN7cutlass13device_kernelIN5flash19enable_sm80_to_sm89INS1_16FlashAttnFwdSm80INS1_25CollectiveMainloopFwdSm80ILi8ELi1ELb0EN4cute5tupleIJNS5_1CILi128EEENS7_ILi96EEENS7_ILi256EEEEEELi256ENS_6half_tEfNS_4arch4Sm80ELb1ELb0ELb1ELb1ELb1ELb0ELb1ELb0EEENS1_21CollectiveEpilogueFwdINS6_IJS8_SA_S9_EEENS6_IJNS7_ILi1EEESI_SI_EEESC_SE_Li256ELb1ELb1ELb0ELb0EEENS1_19SingleTileSchedulerILb1ELb0ELb1ELi128EEEEEEEEEvNT_6ParamsE:
	.zero		1944


//--------------------- .nv.constant0._ZN7cutlass13device_kernelIN5flash19enable_sm80_to_sm89INS1_16FlashAttnFwdSm80INS1_25CollectiveMainloopFwdSm80ILi8ELi1ELb0EN4cute5tupleIJNS5_1CILi128EEENS7_ILi48EEENS7_ILi256EEEEEELi256ENS_6half_tEfNS_4arch4Sm80ELb1ELb0ELb1ELb1ELb1ELb1ELb1ELb0EEENS1_21CollectiveEpilogueFwdINS6_IJS8_SA_S9_EEENS6_IJNS7_ILi1EEESI_SI_EEESC_SE_Li256ELb1ELb1ELb0ELb0EEENS1_19SingleTileSchedulerILb1ELb0ELb1ELi128EEEEEEEEEvNT_6ParamsE --------------------------
	.section	.nv.constant0._ZN7cutlass13device_kernelIN5flash19enable_sm80_to_sm89INS1_16FlashAttnFwdSm80INS1_25CollectiveMainloopFwdSm80ILi8ELi1ELb0EN4cute5tupleIJNS5_1CILi128EEENS7_ILi48EEENS7_ILi256EEEEEELi256ENS_6half_tEfNS_4arch4Sm80ELb1ELb0ELb1ELb1ELb1ELb1ELb1ELb0EEENS1_21CollectiveEpilogueFwdINS6_IJS8_SA_S9_EEENS6_IJNS7_ILi1EEESI_SI_EEESC_SE_Li256ELb1ELb1ELb0ELb0EEENS1_19SingleTileSchedulerILb1ELb0ELb1ELi128EEEEEEEEEvNT_6ParamsE,"a",@progbits
	.sectionflags	@""
	.align	4
.nv.constant0._ZN7cutlass13device_kernelIN5flash19enable_sm80_to_sm89INS1_16FlashAttnFwdSm80INS1_25CollectiveMainloopFwdSm80ILi8ELi1ELb0EN4cute5tupleIJNS5_1CILi128EEENS7_ILi48EEENS7_ILi256EEEEEELi256ENS_6half_tEfNS_4arch4Sm80ELb1ELb0ELb1ELb1ELb1ELb1ELb1ELb0EEENS1_21CollectiveEpilogueFwdINS6_IJS8_SA_S9_EEENS6_IJNS7_ILi1EEESI_SI_EEESC_SE_Li256ELb1ELb1ELb0ELb0EEENS1_19SingleTileSchedulerILb1ELb0ELb1ELi128EEEEEEEEEvNT_6ParamsE:
	.zero		1944


//--------------------- SYMBOLS --------------------------

	.type		.nv.reservedSmem.offset0,@object
	.size		.nv.reservedSmem.offset0,0x4
